def matmul_kernel(
    a_ptr,
    b_ptr,
    c_ptr,
    M,
    N,
    K,
    stride_am,
    stride_ak,
    stride_bk,
    stride_bn,
    stride_cm,
    stride_cn,
    BLOCK_M: tl.constexpr,
    BLOCK_N: tl.constexpr,
    BLOCK_K: tl.constexpr,
    GROUP_M: tl.constexpr,
):
    pid = tl.program_id(axis=0)
    num_pid_m = tl.cdiv(M, BLOCK_M)
    num_pid_n = tl.cdiv(N, BLOCK_N)
    num_pid_in_group = GROUP_M * num_pid_n
    group_id = pid // num_pid_in_group
    first_pid_m = group_id * GROUP_M
    group_size_m = min(num_pid_m - first_pid_m, GROUP_M)
    pid_m = first_pid_m + ((pid % num_pid_in_group) % group_size_m)
    pid_n = (pid % num_pid_in_group) // group_size_m

    offs_am = (pid_m * BLOCK_M + tl.arange(0, BLOCK_M)) % M
    offs_bn = (pid_n * BLOCK_N + tl.arange(0, BLOCK_N)) % N
    offs_k = tl.arange(0, BLOCK_K)
    a_ptrs = a_ptr + offs_am[:, None] * stride_am + offs_k[None, :] * stride_ak
    b_ptrs = b_ptr + offs_k[:, None] * stride_bk + offs_bn[None, :] * stride_bn

    acc = tl.zeros((BLOCK_M, BLOCK_N), dtype=tl.float32)
    for kk in range(0, tl.cdiv(K, BLOCK_K)):
        a = tl.load(a_ptrs, mask=offs_k[None, :] < K - kk * BLOCK_K, other=0.0)
        b = tl.load(b_ptrs, mask=offs_k[:, None] < K - kk * BLOCK_K, other=0.0)
        acc = tl.dot(a, b, acc)
        a_ptrs += BLOCK_K * stride_ak
        b_ptrs += BLOCK_K * stride_bk

    c = acc.to(c_ptr.dtype.element_ty)
    offs_cm = pid_m * BLOCK_M + tl.arange(0, BLOCK_M)
    offs_cn = pid_n * BLOCK_N + tl.arange(0, BLOCK_N)
    c_ptrs = c_ptr + offs_cm[:, None] * stride_cm + offs_cn[None, :] * stride_cn
    mask = (offs_cm[:, None] < M) & (offs_cn[None, :] < N)
    tl.store(c_ptrs, c, mask=mask)

# config = {"BLOCK_K": 32, "BLOCK_M": 64, "BLOCK_N": 128, "GROUP_M": 8, "arch": "sm_100", "dtype": "fp32", "num_ctas": 1, "num_stages": 5, "num_warps": 4}
# arch = sm_100


// ===== COMPILED SASS (sm_100a) =====

	.target	sm_100a

	.elftype	@"ET_EXEC"


//--------------------- .note.nv.tkinfo           --------------------------
	.section	.note.nv.tkinfo,"",@"SHT_NOTE"
	.sectionflags	@"SHF_NOTE_NV_TKINFO"
	.tkinfo
        /*0018*/ 	.word	0x00000081
        /*0030*/ 	.string	""
        /*0030*/ 	.string	"ptxas-blackwell"
        /*0030*/ 	.string	"Cuda compilation tools, release 12.9, V12.9.86"
        /*0030*/ 	.string	"Build cuda_12.9.r12.9/compiler.36037853_0"
        /*0030*/ 	.string	"-v  -suppress-debug-info  -lineinfo  -arch sm_100a "



//--------------------- .note.nv.cuver            --------------------------
	.section	.note.nv.cuver,"",@"SHT_NOTE"
	.sectionflags	@"SHF_NOTE_NV_CUVER"
        /*0018*/ 	.short	0x0001
        /*001a*/ 	.short	0x0064
        /*001c*/ 	.short	0x0001
        /*001e*/ 	.short	0x0000
        /*0020*/ 	.short	0x0001
        /*0022*/ 	.short	0x0000


//--------------------- .nv.info                  --------------------------
	.section	.nv.info,"",@"SHT_CUDA_INFO"
	.align	4


	//----- nvinfo : EIATTR_REGCOUNT
	.align		4
        /*0000*/ 	.byte	0x04, 0x2f
        /*0002*/ 	.short	(.L_4 - .L_3)
	.align		4
.L_3:
        /*0004*/ 	.word	index@(matmul_kernel)
        /*0008*/ 	.word	0x000000fc


	//----- nvinfo : EIATTR_FRAME_SIZE
	.align		4
.L_4:
        /*000c*/ 	.byte	0x04, 0x11
        /*000e*/ 	.short	(.L_6 - .L_5)
	.align		4
.L_5:
        /*0010*/ 	.word	index@($__internal_2_$__cuda_sm10x_tcgen05_guardrail_trap_unallocated_columns_being_dealloced)
        /*0014*/ 	.word	0x00000000


	//----- nvinfo : EIATTR_FRAME_SIZE
	.align		4
.L_6:
        /*0018*/ 	.byte	0x04, 0x11
        /*001a*/ 	.short	(.L_8 - .L_7)
	.align		4
.L_7:
        /*001c*/ 	.word	index@($__internal_1_$__cuda_sm10x_tcgen05_guardrail_trap_phase_invalid_during_alloc)
        /*0020*/ 	.word	0x00000000


	//----- nvinfo : EIATTR_FRAME_SIZE
	.align		4
.L_8:
        /*0024*/ 	.byte	0x04, 0x11
        /*0026*/ 	.short	(.L_10 - .L_9)
	.align		4
.L_9:
        /*0028*/ 	.word	index@($__internal_0_$__cuda_sm10x_tcgen05_guardrail_trap_col_being_dealloced_not_returned_by_alloc)
        /*002c*/ 	.word	0x00000000


	//----- nvinfo : EIATTR_FRAME_SIZE
	.align		4
.L_10:
        /*0030*/ 	.byte	0x04, 0x11
        /*0032*/ 	.short	(.L_12 - .L_11)
	.align		4
.L_11:
        /*0034*/ 	.word	index@(matmul_kernel)
        /*0038*/ 	.word	0x00000000


	//----- nvinfo : EIATTR_MIN_STACK_SIZE
	.align		4
.L_12:
        /*003c*/ 	.byte	0x04, 0x12
        /*003e*/ 	.short	(.L_14 - .L_13)
	.align		4
.L_13:
        /*0040*/ 	.word	index@(matmul_kernel)
        /*0044*/ 	.word	0x00000000
.L_14:


//--------------------- .nv.info.matmul_kernel    --------------------------
	.section	.nv.info.matmul_kernel,"",@"SHT_CUDA_INFO"
	.sectionflags	@""
	.align	4


	//----- nvinfo : EIATTR_CUDA_API_VERSION
	.align		4
        /*0000*/ 	.byte	0x04, 0x37
        /*0002*/ 	.short	(.L_16 - .L_15)
.L_15:
        /*0004*/ 	.word	0x00000081


	//----- nvinfo : EIATTR_KPARAM_INFO
	.align		4
.L_16:
        /*0008*/ 	.byte	0x04, 0x17
        /*000a*/ 	.short	(.L_18 - .L_17)
.L_17:
        /*000c*/ 	.word	0x00000000
        /*0010*/ 	.short	0x000d
        /*0012*/ 	.short	0x0048
        /*0014*/ 	.byte	0x00, 0xf4, 0x21, 0x00


	//----- nvinfo : EIATTR_KPARAM_INFO
	.align		4
.L_18:
        /*0018*/ 	.byte	0x04, 0x17
        /*001a*/ 	.short	(.L_20 - .L_19)
.L_19:
        /*001c*/ 	.word	0x00000000
        /*0020*/ 	.short	0x000c
        /*0022*/ 	.short	0x0040
        /*0024*/ 	.byte	0x00, 0xf4, 0x21, 0x00


	//----- nvinfo : EIATTR_KPARAM_INFO
	.align		4
.L_20:
        /*0028*/ 	.byte	0x04, 0x17
        /*002a*/ 	.short	(.L_22 - .L_21)
.L_21:
        /*002c*/ 	.word	0x00000000
        /*0030*/ 	.short	0x000b
        /*0032*/ 	.short	0x0038
        /*0034*/ 	.byte	0x00, 0xf0, 0x11, 0x00


	//----- nvinfo : EIATTR_KPARAM_INFO
	.align		4
.L_22:
        /*0038*/ 	.byte	0x04, 0x17
        /*003a*/ 	.short	(.L_24 - .L_23)
.L_23:
        /*003c*/ 	.word	0x00000000
        /*0040*/ 	.short	0x000a
        /*0042*/ 	.short	0x0034
        /*0044*/ 	.byte	0x00, 0xf0, 0x11, 0x00


	//----- nvinfo : EIATTR_KPARAM_INFO
	.align		4
.L_24:
        /*0048*/ 	.byte	0x04, 0x17
        /*004a*/ 	.short	(.L_26 - .L_25)
.L_25:
        /*004c*/ 	.word	0x00000000
        /*0050*/ 	.short	0x0009
        /*0052*/ 	.short	0x0030
        /*0054*/ 	.byte	0x00, 0xf0, 0x11, 0x00


	//----- nvinfo : EIATTR_KPARAM_INFO
	.align		4
.L_26:
        /*0058*/ 	.byte	0x04, 0x17
        /*005a*/ 	.short	(.L_28 - .L_27)
.L_27:
        /*005c*/ 	.word	0x00000000
        /*0060*/ 	.short	0x0008
        /*0062*/ 	.short	0x002c
        /*0064*/ 	.byte	0x00, 0xf0, 0x11, 0x00


	//----- nvinfo : EIATTR_KPARAM_INFO
	.align		4
.L_28:
        /*0068*/ 	.byte	0x04, 0x17
        /*006a*/ 	.short	(.L_30 - .L_29)
.L_29:
        /*006c*/ 	.word	0x00000000
        /*0070*/ 	.short	0x0007
        /*0072*/ 	.short	0x0028
        /*0074*/ 	.byte	0x00, 0xf0, 0x11, 0x00


	//----- nvinfo : EIATTR_KPARAM_INFO
	.align		4
.L_30:
        /*0078*/ 	.byte	0x04, 0x17
        /*007a*/ 	.short	(.L_32 - .L_31)
.L_31:
        /*007c*/ 	.word	0x00000000
        /*0080*/ 	.short	0x0006
        /*0082*/ 	.short	0x0024
        /*0084*/ 	.byte	0x00, 0xf0, 0x11, 0x00


	//----- nvinfo : EIATTR_KPARAM_INFO
	.align		4
.L_32:
        /*0088*/ 	.byte	0x04, 0x17
        /*008a*/ 	.short	(.L_34 - .L_33)
.L_33:
        /*008c*/ 	.word	0x00000000
        /*0090*/ 	.short	0x0005
        /*0092*/ 	.short	0x0020
        /*0094*/ 	.byte	0x00, 0xf0, 0x11, 0x00


	//----- nvinfo : EIATTR_KPARAM_INFO
	.align		4
.L_34:
        /*0098*/ 	.byte	0x04, 0x17
        /*009a*/ 	.short	(.L_36 - .L_35)
.L_35:
        /*009c*/ 	.word	0x00000000
        /*00a0*/ 	.short	0x0004
        /*00a2*/ 	.short	0x001c
        /*00a4*/ 	.byte	0x00, 0xf0, 0x11, 0x00


	//----- nvinfo : EIATTR_KPARAM_INFO
	.align		4
.L_36:
        /*00a8*/ 	.byte	0x04, 0x17
        /*00aa*/ 	.short	(.L_38 - .L_37)
.L_37:
        /*00ac*/ 	.word	0x00000000
        /*00b0*/ 	.short	0x0003
        /*00b2*/ 	.short	0x0018
        /*00b4*/ 	.byte	0x00, 0xf0, 0x11, 0x00


	//----- nvinfo : EIATTR_KPARAM_INFO
	.align		4
.L_38:
        /*00b8*/ 	.byte	0x04, 0x17
        /*00ba*/ 	.short	(.L_40 - .L_39)
.L_39:
        /*00bc*/ 	.word	0x00000000
        /*00c0*/ 	.short	0x0002
        /*00c2*/ 	.short	0x0010
        /*00c4*/ 	.byte	0x00, 0xf4, 0x21, 0x00


	//----- nvinfo : EIATTR_KPARAM_INFO
	.align		4
.L_40:
        /*00c8*/ 	.byte	0x04, 0x17
        /*00ca*/ 	.short	(.L_42 - .L_41)
.L_41:
        /*00cc*/ 	.word	0x00000000
        /*00d0*/ 	.short	0x0001
        /*00d2*/ 	.short	0x0008
        /*00d4*/ 	.byte	0x00, 0xf4, 0x21, 0x00


	//----- nvinfo : EIATTR_KPARAM_INFO
	.align		4
.L_42:
        /*00d8*/ 	.byte	0x04, 0x17
        /*00da*/ 	.short	(.L_44 - .L_43)
.L_43:
        /*00dc*/ 	.word	0x00000000
        /*00e0*/ 	.short	0x0000
        /*00e2*/ 	.short	0x0000
        /*00e4*/ 	.byte	0x00, 0xf4, 0x21, 0x00


	//----- nvinfo : EIATTR_AT_ENTRY_FRAGMENTS
	.align		4
.L_44:
        /*00e8*/ 	.byte	0x04, 0x4f
        /*00ea*/ 	.short	(.L_46 - .L_45)


	//   ....[0]....
.L_45:
        /*00ec*/ 	.word	0x00000004


	//----- nvinfo : EIATTR_RESERVED_SMEM_USED
	.align		4
.L_46:
        /*00f0*/ 	.byte	0x01, 0x41
	.zero		2


	//----- nvinfo : EIATTR_SPARSE_MMA_MASK
	.align		4
        /*00f4*/ 	.byte	0x03, 0x50
        /*00f6*/ 	.short	0x0000


	//----- nvinfo : EIATTR_TCGEN05_1CTA_USED
	.align		4
        /*00f8*/ 	.byte	0x01, 0x51
	.zero		2


	//----- nvinfo : EIATTR_MAXREG_COUNT
	.align		4
        /*00fc*/ 	.byte	0x03, 0x1b
        /*00fe*/ 	.short	0x00ff


	//----- nvinfo : EIATTR_NUM_BARRIERS
	.align		4
        /*0100*/ 	.byte	0x02, 0x4c
        /*0102*/ 	.byte	0x01
	.zero		1


	//----- nvinfo : EIATTR_INT_WARP_WIDE_INSTR_OFFSETS
	.align		4
        /*0104*/ 	.byte	0x04, 0x31
        /*0106*/ 	.short	(.L_48 - .L_47)


	//   ....[0]....
.L_47:
        /*0108*/ 	.word	0x00003130


	//   ....[1]....
        /*010c*/ 	.word	0x00003160


	//   ....[2]....
        /*0110*/ 	.word	0x00003280


	//   ....[3]....
        /*0114*/ 	.word	0x0000ad90


	//   ....[4]....
        /*0118*/ 	.word	0x0000ade0


	//----- nvinfo : EIATTR_COOP_GROUP_MASK_REGIDS
	.align		4
.L_48:
        /*011c*/ 	.byte	0x04, 0x29
        /*011e*/ 	.short	(.L_50 - .L_49)


	//   ....[0]....
.L_49:
        /*0120*/ 	.word	0xffffffff


	//   ....[1]....
        /*0124*/ 	.word	0xffffffff


	//   ....[2]....
        /*0128*/ 	.word	0xffffffff


	//   ....[3]....
        /*012c*/ 	.word	0xffffffff


	//----- nvinfo : EIATTR_COOP_GROUP_INSTR_OFFSETS
	.align		4
.L_50:
        /*0130*/ 	.byte	0x04, 0x28
        /*0132*/ 	.short	(.L_52 - .L_51)


	//   ....[0]....
.L_51:
        /*0134*/ 	.word	0x00000060


	//   ....[1]....
        /*0138*/ 	.word	0x00000320


	//   ....[2]....
        /*013c*/ 	.word	0x0000ac20


	//   ....[3]....
        /*0140*/ 	.word	0x0000ae90


	//----- nvinfo : EIATTR_VRC_CTA_INIT_COUNT
	.align		4
.L_52:
        /*0144*/ 	.byte	0x02, 0x4a
        /*0146*/ 	.byte	0x80
	.zero		1


	//----- nvinfo : EIATTR_MBARRIER_INSTR_OFFSETS
	.align		4
        /*0148*/ 	.byte	0x04, 0x39
        /*014a*/ 	.short	(.L_54 - .L_53)


	//   ....[0]....
.L_53:
        /*014c*/ 	.word	0x00003350
        /*0150*/ 	.word	0x000000ff
        /*0154*/ 	.word	0x00000000
        /*0158*/ 	.short	0x0100
        /*015a*/ 	.byte	0x0c
	.zero		1


	//   ....[1]....
        /*015c*/ 	.word	0x00003370
        /*0160*/ 	.word	0x000000ff
        /*0164*/ 	.word	0x0001e008
        /*0168*/ 	.short	0x0100
        /*016a*/ 	.byte	0x0a
	.zero		1


	//   ....[2]....
        /*016c*/ 	.word	0x00007b80
        /*0170*/ 	.word	0x000000ff
        /*0174*/ 	.word	0x00000000
        /*0178*/ 	.short	0x010a
        /*017a*/ 	.byte	0x0d
	.zero		1


	//   ....[3]....
        /*017c*/ 	.word	0x00008ba0
        /*0180*/ 	.word	0x000000ff
        /*0184*/ 	.word	0x00000000
        /*0188*/ 	.short	0x010a
        /*018a*/ 	.byte	0x0c
	.zero		1


	//   ....[4]....
        /*018c*/ 	.word	0x00008cc0
        /*0190*/ 	.word	0x000000ff
        /*0194*/ 	.word	0x0001e000
        /*0198*/ 	.short	0x0108
        /*019a*/ 	.byte	0x0a
	.zero		1


	//   ....[5]....
        /*019c*/ 	.word	0x00008da0
        /*01a0*/ 	.word	0x000000ff
        /*01a4*/ 	.word	0x0001e008
        /*01a8*/ 	.short	0x0108
        /*01aa*/ 	.byte	0x0a
	.zero		1


	//   ....[6]....
        /*01ac*/ 	.word	0x0000aeb0
        /*01b0*/ 	.word	0x000000ff
        /*01b4*/ 	.word	0x00000000
        /*01b8*/ 	.short	0x010a
        /*01ba*/ 	.byte	0x0d
	.zero		1


	//   ....[7]....
        /*01bc*/ 	.word	0x0000aee0
        /*01c0*/ 	.word	0x000000ff
        /*01c4*/ 	.word	0x00000000
        /*01c8*/ 	.short	0x010a
        /*01ca*/ 	.byte	0x0c
	.zero		1


	//----- nvinfo : EIATTR_NUM_MBARRIERS
	.align		4
.L_54:
        /*01cc*/ 	.byte	0x03, 0x38
        /*01ce*/ 	.short	0x0002


	//----- nvinfo : EIATTR_EXIT_INSTR_OFFSETS
	.align		4
        /*01d0*/ 	.byte	0x04, 0x1c
        /*01d2*/ 	.short	(.L_56 - .L_55)


	//   ....[0]....
.L_55:
        /*01d4*/ 	.word	0x0000aea0


	//----- nvinfo : EIATTR_REQNTID
	.align		4
.L_56:
        /*01d8*/ 	.byte	0x04, 0x10
        /*01da*/ 	.short	(.L_58 - .L_57)
.L_57:
        /*01dc*/ 	.word	0x00000080
        /*01e0*/ 	.word	0x00000001
        /*01e4*/ 	.word	0x00000001


	//----- nvinfo : EIATTR_CRS_STACK_SIZE
	.align		4
.L_58:
        /*01e8*/ 	.byte	0x04, 0x1e
        /*01ea*/ 	.short	(.L_60 - .L_59)
.L_59:
        /*01ec*/ 	.word	0x00000000


	//----- nvinfo : EIATTR_CBANK_PARAM_SIZE
	.align		4
.L_60:
        /*01f0*/ 	.byte	0x03, 0x19
        /*01f2*/ 	.short	0x0050


	//----- nvinfo : EIATTR_PARAM_CBANK
	.align		4
        /*01f4*/ 	.byte	0x04, 0x0a
        /*01f6*/ 	.short	(.L_62 - .L_61)
	.align		4
.L_61:
        /*01f8*/ 	.word	index@(.nv.constant0.matmul_kernel)
        /*01fc*/ 	.short	0x0380
        /*01fe*/ 	.short	0x0050


	//----- nvinfo : EIATTR_SW_WAR
	.align		4
.L_62:
        /*0200*/ 	.byte	0x04, 0x36
        /*0202*/ 	.short	(.L_64 - .L_63)
.L_63:
        /*0204*/ 	.word	0x00000008
.L_64:


//--------------------- .nv.compat                --------------------------
	.section	.nv.compat,"",@"SHT_CUDA_COMPAT_INFO"
	.align	4
        /*0000*/ 	.byte	0x02, 0x02, 0x02, 0x00, 0x02, 0x05, 0x05, 0x00, 0x02, 0x03, 0x00, 0x00, 0x02, 0x06, 0x01, 0x00


//--------------------- .nv.callgraph             --------------------------
	.section	.nv.callgraph,"",@"SHT_CUDA_CALLGRAPH"
	.align	4
	.sectionentsize	8
	.align		4
        /*0000*/ 	.word	0x00000000
	.align		4
        /*0004*/ 	.word	0xffffffff
	.align		4
        /*0008*/ 	.word	0x00000000
	.align		4
        /*000c*/ 	.word	0xfffffffe
	.align		4
        /*0010*/ 	.word	0x00000000
	.align		4
        /*0014*/ 	.word	0xfffffffd
	.align		4
        /*0018*/ 	.word	0x00000000
	.align		4
        /*001c*/ 	.word	0xfffffffc


//--------------------- .text.matmul_kernel       --------------------------
	.section	.text.matmul_kernel,"ax",@progbits
	.align	128
        .global         matmul_kernel
        .type           matmul_kernel,@function
        .size           matmul_kernel,(.L_x_20 - matmul_kernel)
        .other          matmul_kernel,@"STO_CUDA_ENTRY STV_DEFAULT"
matmul_kernel:
.text.matmul_kernel:
[----:B------:R-:W1:Y:S01]  /*0000*/  LDC R1, c[0x0][0x37c] ;  /* 0x0000df00ff017b82 */ /* 0x000e620000000800 */
[----:B------:R-:W2:Y:S02]  /*0010*/  S2R R69, SR_TID.X ;  /* 0x0000000000457919 */ /* 0x000ea40000002100 */
[----:B--2---:R-:W-:-:S13]  /*0020*/  ISETP.GE.U32.AND P0, PT, R69, 0x20, PT ;  /* 0x000000204500780c */ /* 0x004fda0003f06070 */
[----:B------:R-:W-:Y:S02]  /*0030*/  VOTEU.ANY UP0, P0 ;  /* 0x0000000000ff7886 */ /* 0x000fe40000000100 */
[----:B-1----:R-:W-:Y:S05]  /*0040*/  BRA.U UP0, `(.L_x_0) ;  /* 0x0000000100b87547 */ /* 0x002fea000b800000 */
[----:B------:R-:W1:Y:S01]  /*0050*/  S2UR UR6, SR_CgaCtaId ;  /* 0x00000000000679c3 */ /* 0x000e620000008800 */
[----:B------:R-:W-:Y:S01]  /*0060*/  NOP ;  /* 0x0000000000007918 */ /* 0x000fe20000000000 */
[----:B------:R-:W-:Y:S02]  /*0070*/  UMOV UR4, 0x40 ;  /* 0x0000004000047882 */ /* 0x000fe40000000000 */
[----:B-1----:R-:W-:-:S09]  /*0080*/  ULEA UR4, UR6, UR4, 0x18 ;  /* 0x0000000406047291 */ /* 0x002fd2000f8ec0ff */
[----:B------:R-:W1:Y:S01]  /*0090*/  LDS.U8 R0, [UR4] ;  /* 0x00000004ff007984 */ /* 0x000e620008000000 */
[----:B------:R-:W-:Y:S02]  /*00a0*/  UMOV UR4, 0x400 ;  /* 0x0000040000047882 */ /* 0x000fe40000000000 */
[----:B------:R-:W-:Y:S01]  /*00b0*/  ULEA UR4, UR6, UR4, 0x18 ;  /* 0x0000000406047291 */ /* 0x000fe2000f8ec0ff */
[----:B-1----:R-:W-:-:S13]  /*00c0*/  ISETP.NE.AND P0, PT, R0, RZ, PT ;  /* 0x000000ff0000720c */ /* 0x002fda0003f05270 */
[----:B------:R-:W-:Y:S05]  /*00d0*/  @P0 BRA `(.L_x_1) ;  /* 0x00000000007c0947 */ /* 0x000fea0003800000 */
[----:B------:R-:W-:-:S13]  /*00e0*/  ELECT P0, URZ, PT ;  /* 0x0000000000ff782f */ /* 0x000fda0003800000 */
[----:B------:R-:W-:Y:S05]  /*00f0*/  @!P0 BRA `(.L_x_2) ;  /* 0x0000000000848947 */ /* 0x000fea0003800000 */
[----:B------:R-:W-:Y:S01]  /*0100*/  UMOV UR5, 0x4 ;  /* 0x0000000400057882 */ /* 0x000fe20000000000 */
[----:B------:R-:W-:Y:S02]  /*0110*/  IMAD.MOV.U32 R4, RZ, RZ, 0x1 ;  /* 0x00000001ff047424 */ /* 0x000fe400078e00ff */
[----:B------:R-:W-:Y:S02]  /*0120*/  IMAD.MOV.U32 R5, RZ, RZ, 0xf ;  /* 0x0000000fff057424 */ /* 0x000fe400078e00ff */
[----:B------:R-:W-:Y:S04]  /*0130*/  DEPBAR.LE SB1, 0x36 ;  /* 0x00009d800000791a */ /* 0x000fe80000000000 */
[----:B------:R-:W1:Y:S02]  /*0140*/  UTCATOMSWS.FIND_AND_SET.ALIGN UP1, UR5, UR5 ;  /* 0x00000005000575e3 */ /* 0x000e640008020800 */
[----:B-1----:R-:W-:-:S04]  /*0150*/  PLOP3.LUT P0, PT, PT, PT, UP1, 0x80, 0x8 ;  /* 0x000000000008781c */ /* 0x002fc80003f0f018 */
[----:B------:R-:W-:-:S04]  /*0160*/  SEL R0, RZ, 0xffffffff, !P0 ;  /* 0xffffffffff007807 */ /* 0x000fc80004000000 */
[----:B------:R-:W-:Y:S01]  /*0170*/  ISETP.NE.AND P0, PT, R0, RZ, PT ;  /* 0x000000ff0000720c */ /* 0x000fe20003f05270 */
[----:B------:R-:W-:-:S12]  /*0180*/  IMAD.U32 R0, RZ, RZ, UR5 ;  /* 0x00000005ff007e24 */ /* 0x000fd8000f8e00ff */
[----:B------:R-:W-:Y:S05]  /*0190*/  @P0 BRA `(.L_x_3) ;  /* 0x0000000000240947 */ /* 0x000fea0003800000 */
.L_x_4:
[----:B------:R-:W-:Y:S05]  /*01a0*/  NANOSLEEP 0x64 ;  /* 0x000000640000795d */ /* 0x000fea0003800000 */
[----:B------:R-:W-:-:S05]  /*01b0*/  UMOV UR5, 0x4 ;  /* 0x0000000400057882 */ /* 0x000fca0000000000 */
[----:B------:R-:W-:Y:S04]  /*01c0*/  DEPBAR.LE SB1, 0x36 ;  /* 0x00009d800000791a */ /* 0x000fe80000000000 */
[----:B------:R-:W1:Y:S02]  /*01d0*/  UTCATOMSWS.FIND_AND_SET.ALIGN UP1, UR5, UR5 ;  /* 0x00000005000575e3 */ /* 0x000e640008020800 */
[----:B-1----:R-:W-:-:S04]  /*01e0*/  PLOP3.LUT P0, PT, PT, PT, UP1, 0x80, 0x8 ;  /* 0x000000000008781c */ /* 0x002fc80003f0f018 */
[----:B------:R-:W-:-:S04]  /*01f0*/  SEL R0, RZ, 0xffffffff, !P0 ;  /* 0xffffffffff007807 */ /* 0x000fc80004000000 */
[----:B------:R-:W-:Y:S01]  /*0200*/  ISETP.NE.AND P0, PT, R0, RZ, PT ;  /* 0x000000ff0000720c */ /* 0x000fe20003f05270 */
[----:B------:R-:W-:-:S12]  /*0210*/  IMAD.U32 R0, RZ, RZ, UR5 ;  /* 0x00000005ff007e24 */ /* 0x000fd8000f8e00ff */
[----:B------:R-:W-:Y:S05]  /*0220*/  @!P0 BRA `(.L_x_4) ;  /* 0xfffffffc00dc8947 */ /* 0x000fea000383ffff */
.L_x_3:
[C---:B------:R-:W-:Y:S01]  /*0230*/  VIADD R3, R0.reuse, 0x10 ;  /* 0x0000001000037836 */ /* 0x040fe20000000000 */
[----:B------:R-:W-:Y:S01]  /*0240*/  UMOV UR5, 0x50 ;  /* 0x0000005000057882 */ /* 0x000fe20000000000 */
[----:B------:R-:W-:Y:S01]  /*0250*/  SHF.L.U32 R2, R5, R0, RZ ;  /* 0x0000000005027219 */ /* 0x000fe200000006ff */
[----:B------:R-:W-:Y:S01]  /*0260*/  ULEA UR5, UR6, UR5, 0x18 ;  /* 0x0000000506057291 */ /* 0x000fe2000f8ec0ff */
[----:B------:R-:W-:Y:S01]  /*0270*/  IMAD.SHL.U32 R0, R0, 0x20, RZ ;  /* 0x0000002000007824 */ /* 0x000fe200078e00ff */
[----:B------:R-:W-:-:S04]  /*0280*/  SHF.L.U32 R3, R4, R3, RZ ;  /* 0x0000000304037219 */ /* 0x000fc800000006ff */
[----:B------:R-:W-:-:S05]  /*0290*/  LOP3.LUT R2, R3, R2, RZ, 0xfc, !PT ;  /* 0x0000000203027212 */ /* 0x000fca00078efcff */
[----:B------:R1:W-:Y:S04]  /*02a0*/  ATOMS.OR RZ, [UR5], R2 ;  /* 0x00000002ffff798c */ /* 0x0003e8000b000005 */
[----:B------:R1:W-:Y:S01]  /*02b0*/  STS [UR4], R0 ;  /* 0x00000000ff007988 */ /* 0x0003e20008000804 */
[----:B------:R-:W-:Y:S05]  /*02c0*/  BRA `(.L_x_2) ;  /* 0x0000000000107947 */ /* 0x000fea0003800000 */
.L_x_1:
[----:B------:R-:W-:Y:S01]  /*02d0*/  IMAD.MOV.U32 R0, RZ, RZ, -0x1 ;  /* 0xffffffffff007424 */ /* 0x000fe200078e00ff */
[----:B------:R-:W-:-:S04]  /*02e0*/  MOV R2, 0x310 ;  /* 0x0000031000027802 */ /* 0x000fc80000000f00 */
[----:B------:R1:W-:Y:S03]  /*02f0*/  STS [UR4], R0 ;  /* 0x00000000ff007988 */ /* 0x0003e60008000804 */
[----:B-1----:R-:W-:Y:S05]  /*0300*/  CALL.REL.NOINC `($__internal_1_$__cuda_sm10x_tcgen05_guardrail_trap_phase_invalid_during_alloc) ;  /* 0x000000ac000c7944 */ /* 0x002fea0003c00000 */
.L_x_2:
[----:B------:R-:W-:Y:S05]  /*0310*/  WARPSYNC.ALL ;  /* 0x0000000000007948 */ /* 0x000fea0003800000 */
[----:B------:R-:W-:Y:S01]  /*0320*/  NOP ;  /* 0x0000000000007918 */ /* 0x000fe20000000000 */
.L_x_0:
[----:B------:R-:W2:Y:S01]  /*0330*/  LDC.64 R20, c[0x0][0x398] ;  /* 0x0000e600ff147b82 */ /* 0x000ea20000000a00 */
[----:B------:R-:W3:Y:S01]  /*0340*/  S2R R5, SR_CTAID.X ;  /* 0x0000000000057919 */ /* 0x000ee20000002500 */
[----:B------:R-:W-:Y:S01]  /*0350*/  UMOV UR10, 0x400 ;  /* 0x00000400000a7882 */ /* 0x000fe20000000000 */
[----:B------:R-:W4:Y:S01]  /*0360*/  LDCU UR4, c[0x0][0x3a4] ;  /* 0x00007480ff0477ac */ /* 0x000f220008000800 */
[----:B------:R-:W-:Y:S01]  /*0370*/  LOP3.LUT R105, R69, 0x40, RZ, 0xc0, !PT ;  /* 0x0000004045697812 */ /* 0x000fe200078ec0ff */
[----:B------:R-:W5:Y:S03]  /*0380*/  LDCU.128 UR12, c[0x0][0x380] ;  /* 0x00007000ff0c77ac */ /* 0x000f660008000c00 */
[----:B------:R-:W1:Y:S01]  /*0390*/  S2UR UR5, SR_CgaCtaId ;  /* 0x00000000000579c3 */ /* 0x000e620000008800 */
[----:B------:R-:W1:Y:S01]  /*03a0*/  LDCU.64 UR20, c[0x0][0x358] ;  /* 0x00006b00ff1477ac */ /* 0x000e620008000a00 */
[----:B------:R-:W-:-:S06]  /*03b0*/  UMOV UR7, 0x1 ;  /* 0x0000000100077882 */ /* 0x000fcc0000000000 */
[----:B------:R-:W4:Y:S01]  /*03c0*/  LDC.64 R118, c[0x0][0x3a8] ;  /* 0x0000ea00ff767b82 */ /* 0x000f220000000a00 */
[----:B-12---:R-:W-:Y:S01]  /*03d0*/  VIADD R0, R21, 0x7f ;  /* 0x0000007f15007836 */ /* 0x006fe20000000000 */
[----:B------:R-:W-:-:S04]  /*03e0*/  IABS R11, R20 ;  /* 0x00000014000b7213 */ /* 0x000fc80000000000 */
[----:B------:R-:W-:Y:S01]  /*03f0*/  SHF.R.S32.HI R3, RZ, 0x1f, R0 ;  /* 0x0000001fff037819 */ /* 0x000fe20000011400 */
[----:B------:R-:W-:-:S03]  /*0400*/  ULEA UR10, UR5, UR10, 0x18 ;  /* 0x0000000a050a7291 */ /* 0x000fc6000f8ec0ff */
[----:B------:R-:W-:Y:S01]  /*0410*/  LEA.HI R3, R3, R0, RZ, 0x7 ;  /* 0x0000000003037211 */ /* 0x000fe200078f38ff */
[----:B------:R-:W-:Y:S01]  /*0420*/  BAR.SYNC.DEFER_BLOCKING 0x0 ;  /* 0x0000000000007b1d */ /* 0x000fe20000010000 */
[----:B---3--:R-:W-:Y:S02]  /*0430*/  IABS R8, R5 ;  /* 0x0000000500087213 */ /* 0x008fe40000000000 */
[----:B------:R-:W-:-:S05]  /*0440*/  SHF.R.S32.HI R3, RZ, 0x7, R3 ;  /* 0x00000007ff037819 */ /* 0x000fca0000011403 */
[----:B------:R-:W-:-:S05]  /*0450*/  IMAD.SHL.U32 R4, R3, 0x8, RZ ;  /* 0x0000000803047824 */ /* 0x000fca00078e00ff */
[-C--:B------:R-:W-:Y:S02]  /*0460*/  IABS R7, R4.reuse ;  /* 0x0000000400077213 */ /* 0x080fe40000000000 */
[----:B------:R-:W-:Y:S02]  /*0470*/  IABS R10, R4 ;  /* 0x00000004000a7213 */ /* 0x000fe40000000000 */
[----:B------:R-:W1:Y:S01]  /*0480*/  I2F.RP R0, R7 ;  /* 0x0000000700007306 */ /* 0x000e620000209400 */
[----:B------:R-:W2:Y:S07]  /*0490*/  LDS R12, [UR10] ;  /* 0x0000000aff0c7984 */ /* 0x000eae0008000800 */
[----:B-1----:R-:W1:Y:S02]  /*04a0*/  MUFU.RCP R0, R0 ;  /* 0x0000000000007308 */ /* 0x002e640000001000 */
[----:B-1----:R-:W-:-:S02]  /*04b0*/  VIADD R2, R0, 0xffffffe ;  /* 0x0ffffffe00027836 */ /* 0x002fc40000000000 */
[----:B------:R-:W-:-:S04]  /*04c0*/  IMAD.MOV R0, RZ, RZ, -R10 ;  /* 0x000000ffff007224 */ /* 0x000fc800078e0a0a */
[----:B------:R1:W3:Y:S02]  /*04d0*/  F2I.FTZ.U32.TRUNC.NTZ R3, R2 ;  /* 0x0000000200037305 */ /* 0x0002e4000021f000 */
[----:B-1----:R-:W-:Y:S01]  /*04e0*/  IMAD.MOV.U32 R2, RZ, RZ, RZ ;  /* 0x000000ffff027224 */ /* 0x002fe200078e00ff */
[----:B--2---:R-:W-:Y:S01]  /*04f0*/  R2UR UR22, R12 ;  /* 0x000000000c1672ca */ /* 0x004fe200000e0000 */
[----:B---3--:R-:W-:-:S04]  /*0500*/  IMAD.MOV R6, RZ, RZ, -R3 ;  /* 0x000000ffff067224 */ /* 0x008fc800078e0a03 */
[----:B------:R-:W-:Y:S02]  /*0510*/  IMAD R9, R6, R7, RZ ;  /* 0x0000000706097224 */ /* 0x000fe400078e02ff */
[----:B------:R-:W-:Y:S02]  /*0520*/  IMAD.MOV.U32 R6, RZ, RZ, R8 ;  /* 0x000000ffff067224 */ /* 0x000fe400078e0008 */
[----:B------:R-:W-:-:S06]  /*0530*/  IMAD.HI.U32 R3, R3, R9, R2 ;  /* 0x0000000903037227 */ /* 0x000fcc00078e0002 */
[----:B------:R-:W-:-:S04]  /*0540*/  IMAD.HI.U32 R3, R3, R6, RZ ;  /* 0x0000000603037227 */ /* 0x000fc800078e00ff */
[----:B------:R-:W-:Y:S01]  /*0550*/  IMAD R0, R3, R0, R6 ;  /* 0x0000000003007224 */ /* 0x000fe200078e0206 */
[----:B------:R-:W-:Y:S04]  /*0560*/  BAR.SYNC.DEFER_BLOCKING 0x0 ;  /* 0x0000000000007b1d */ /* 0x000fe80000010000 */
[----:B------:R-:W-:-:S13]  /*0570*/  ISETP.GT.U32.AND P1, PT, R7, R0, PT ;  /* 0x000000000700720c */ /* 0x000fda0003f24070 */
[----:B------:R-:W-:Y:S02]  /*0580*/  @!P1 IMAD.IADD R0, R0, 0x1, -R7 ;  /* 0x0000000100009824 */ /* 0x000fe400078e0a07 */
[----:B------:R-:W-:Y:S01]  /*0590*/  @!P1 VIADD R3, R3, 0x1 ;  /* 0x0000000103039836 */ /* 0x000fe20000000000 */
[----:B------:R-:W-:Y:S02]  /*05a0*/  ISETP.NE.AND P1, PT, R4, RZ, PT ;  /* 0x000000ff0400720c */ /* 0x000fe40003f25270 */
[----:B------:R-:W-:Y:S02]  /*05b0*/  ISETP.GE.U32.AND P0, PT, R0, R7, PT ;  /* 0x000000070000720c */ /* 0x000fe40003f06070 */
[----:B------:R-:W-:-:S04]  /*05c0*/  LOP3.LUT R0, R5, R4, RZ, 0x3c, !PT ;  /* 0x0000000405007212 */ /* 0x000fc800078e3cff */
[----:B------:R-:W-:Y:S01]  /*05d0*/  ISETP.GE.AND P2, PT, R0, RZ, PT ;  /* 0x000000ff0000720c */ /* 0x000fe20003f46270 */
[----:B------:R-:W-:-:S06]  /*05e0*/  VIADD R0, R20, 0x3f ;  /* 0x0000003f14007836 */ /* 0x000fcc0000000000 */
[----:B------:R-:W-:-:S04]  /*05f0*/  @P0 VIADD R3, R3, 0x1 ;  /* 0x0000000103030836 */ /* 0x000fc80000000000 */
[----:B------:R-:W-:Y:S01]  /*0600*/  IMAD.MOV.U32 R2, RZ, RZ, R3 ;  /* 0x000000ffff027224 */ /* 0x000fe200078e0003 */
[----:B------:R-:W-:-:S03]  /*0610*/  SHF.R.S32.HI R3, RZ, 0x1f, R0 ;  /* 0x0000001fff037819 */ /* 0x000fc60000011400 */
[----:B------:R-:W-:Y:S01]  /*0620*/  @!P2 IMAD.MOV R2, RZ, RZ, -R2 ;  /* 0x000000ffff02a224 */ /* 0x000fe200078e0a02 */
[----:B------:R-:W-:Y:S02]  /*0630*/  @!P1 LOP3.LUT R2, RZ, R4, RZ, 0x33, !PT ;  /* 0x00000004ff029212 */ /* 0x000fe400078e33ff */
[----:B------:R-:W-:-:S03]  /*0640*/  LEA.HI R3, R3, R0, RZ, 0x6 ;  /* 0x0000000003037211 */ /* 0x000fc600078f30ff */
[----:B------:R-:W-:Y:S02]  /*0650*/  IMAD.SHL.U32 R9, R2, 0x8, RZ ;  /* 0x0000000802097824 */ /* 0x000fe400078e00ff */
[----:B------:R-:W-:-:S03]  /*0660*/  IMAD.MOV R2, RZ, RZ, -R2 ;  /* 0x000000ffff027224 */ /* 0x000fc600078e0a02 */
[----:B------:R-:W-:Y:S01]  /*0670*/  LEA.HI.SX32 R3, R3, -R9, 0x1a ;  /* 0x8000000903037211 */ /* 0x000fe200078fd2ff */
[----:B------:R-:W-:Y:S02]  /*0680*/  IMAD R10, R4, R2, R5 ;  /* 0x00000002040a7224 */ /* 0x000fe400078e0205 */
[----:B------:R-:W-:Y:S01]  /*0690*/  IMAD.MOV.U32 R2, RZ, RZ, RZ ;  /* 0x000000ffff027224 */ /* 0x000fe200078e00ff */
[----:B------:R-:W-:Y:S02]  /*06a0*/  VIMNMX R13, PT, PT, R3, 0x8, PT ;  /* 0x00000008030d7848 */ /* 0x000fe40003fe0100 */
[----:B------:R-:W-:Y:S02]  /*06b0*/  IABS R7, R10 ;  /* 0x0000000a00077213 */ /* 0x000fe40000000000 */
[-C--:B------:R-:W-:Y:S02]  /*06c0*/  IABS R8, R13.reuse ;  /* 0x0000000d00087213 */ /* 0x080fe40000000000 */
[----:B------:R-:W-:-:S02]  /*06d0*/  IABS R4, R13 ;  /* 0x0000000d00047213 */ /* 0x000fc40000000000 */
[----:B------:R-:W1:Y:S08]  /*06e0*/  I2F.RP R0, R8 ;  /* 0x0000000800007306 */ /* 0x000e700000209400 */
[----:B-1----:R-:W1:Y:S02]  /*06f0*/  MUFU.RCP R0, R0 ;  /* 0x0000000000007308 */ /* 0x002e640000001000 */
[----:B-1----:R-:W-:Y:S01]  /*0700*/  VIADD R3, R0, 0xffffffe ;  /* 0x0ffffffe00037836 */ /* 0x002fe20000000000 */
[----:B------:R-:W-:-:S05]  /*0710*/  IABS R0, R21 ;  /* 0x0000001500007213 */ /* 0x000fca0000000000 */
[----:B------:R-:W1:Y:S02]  /*0720*/  F2I.FTZ.U32.TRUNC.NTZ R3, R3 ;  /* 0x0000000300037305 */ /* 0x000e64000021f000 */
[----:B-1----:R-:W-:-:S04]  /*0730*/  IMAD.MOV R6, RZ, RZ, -R3 ;  /* 0x000000ffff067224 */ /* 0x002fc800078e0a03 */
[----:B------:R-:W-:Y:S02]  /*0740*/  IMAD.MOV.U32 R5, RZ, RZ, R6 ;  /* 0x000000ffff057224 */ /* 0x000fe400078e0006 */
[----:B------:R-:W1:Y:S02]  /*0750*/  I2F.RP R6, R0 ;  /* 0x0000000000067306 */ /* 0x000e640000209400 */
[----:B------:R-:W-:-:S04]  /*0760*/  IMAD R5, R5, R8, RZ ;  /* 0x0000000805057224 */ /* 0x000fc800078e02ff */
[----:B------:R-:W-:-:S04]  /*0770*/  IMAD.HI.U32 R2, R3, R5, R2 ;  /* 0x0000000503027227 */ /* 0x000fc800078e0002 */
[----:B------:R-:W-:Y:S02]  /*0780*/  IMAD.MOV R3, RZ, RZ, -R4 ;  /* 0x000000ffff037224 */ /* 0x000fe400078e0a04 */
[----:B------:R-:W-:Y:S01]  /*0790*/  IMAD.HI.U32 R2, R2, R7, RZ ;  /* 0x0000000702027227 */ /* 0x000fe200078e00ff */
[----:B------:R-:W2:Y:S03]  /*07a0*/  I2F.RP R4, R11 ;  /* 0x0000000b00047306 */ /* 0x000ea60000209400 */
[----:B------:R-:W-:Y:S01]  /*07b0*/  IMAD R3, R2, R3, R7 ;  /* 0x0000000302037224 */ /* 0x000fe200078e0207 */
[----:B------:R-:W-:-:S04]  /*07c0*/  LOP3.LUT R7, R69, 0x3f, RZ, 0xc0, !PT ;  /* 0x0000003f45077812 */ /* 0x000fc800078ec0ff */
[----:B------:R-:W-:Y:S01]  /*07d0*/  ISETP.GT.U32.AND P1, PT, R8, R3, PT ;  /* 0x000000030800720c */ /* 0x000fe20003f24070 */
[----:B-1----:R-:W-:Y:S08]  /*07e0*/  MUFU.RCP R6, R6 ;  /* 0x0000000600067308 */ /* 0x002ff00000001000 */
[----:B--2---:R-:W1:Y:S04]  /*07f0*/  MUFU.RCP R4, R4 ;  /* 0x0000000400047308 */ /* 0x004e680000001000 */
[----:B------:R-:W-:-:S02]  /*0800*/  @!P1 IMAD.IADD R3, R3, 0x1, -R8 ;  /* 0x0000000103039824 */ /* 0x000fc400078e0a08 */
[----:B------:R-:W-:Y:S01]  /*0810*/  @!P1 VIADD R2, R2, 0x1 ;  /* 0x0000000102029836 */ /* 0x000fe20000000000 */
[----:B------:R-:W-:Y:S02]  /*0820*/  ISETP.NE.AND P1, PT, R13, RZ, PT ;  /* 0x000000ff0d00720c */ /* 0x000fe40003f25270 */
[----:B------:R-:W-:Y:S02]  /*0830*/  ISETP.GE.U32.AND P0, PT, R3, R8, PT ;  /* 0x000000080300720c */ /* 0x000fe40003f06070 */
[----:B------:R-:W-:-:S04]  /*0840*/  LOP3.LUT R3, R10, R13, RZ, 0x3c, !PT ;  /* 0x0000000d0a037212 */ /* 0x000fc800078e3cff */
[----:B------:R-:W-:Y:S01]  /*0850*/  ISETP.GE.AND P2, PT, R3, RZ, PT ;  /* 0x000000ff0300720c */ /* 0x000fe20003f46270 */
[----:B-1----:R-:W-:Y:S02]  /*0860*/  VIADD R3, R4, 0xffffffe ;  /* 0x0ffffffe04037836 */ /* 0x002fe40000000000 */
[----:B------:R-:W-:-:S04]  /*0870*/  VIADD R4, R6, 0xffffffe ;  /* 0x0ffffffe06047836 */ /* 0x000fc80000000000 */
[----:B------:R-:W-:Y:S01]  /*0880*/  @P0 VIADD R2, R2, 0x1 ;  /* 0x0000000102020836 */ /* 0x000fe20000000000 */
[----:B------:R-:W1:Y:S03]  /*0890*/  F2I.FTZ.U32.TRUNC.NTZ R3, R3 ;  /* 0x0000000300037305 */ /* 0x000e66000021f000 */
[----:B------:R-:W-:-:S04]  /*08a0*/  IMAD.MOV.U32 R8, RZ, RZ, R2 ;  /* 0x000000ffff087224 */ /* 0x000fc800078e0002 */
[----:B------:R-:W-:Y:S01]  /*08b0*/  @!P2 IMAD.MOV R8, RZ, RZ, -R8 ;  /* 0x000000ffff08a224 */ /* 0x000fe200078e0a08 */
[----:B------:R-:W-:Y:S01]  /*08c0*/  @!P1 LOP3.LUT R8, RZ, R13, RZ, 0x33, !PT ;  /* 0x0000000dff089212 */ /* 0x000fe200078e33ff */
[----:B------:R2:W3:Y:S04]  /*08d0*/  F2I.FTZ.U32.TRUNC.NTZ R5, R4 ;  /* 0x0000000400057305 */ /* 0x0004e8000021f000 */
[----:B------:R-:W-:Y:S02]  /*08e0*/  IMAD.MOV R2, RZ, RZ, -R8 ;  /* 0x000000ffff027224 */ /* 0x000fe400078e0a08 */
[----:B-1----:R-:W-:Y:S02]  /*08f0*/  IMAD.MOV R6, RZ, RZ, -R3 ;  /* 0x000000ffff067224 */ /* 0x002fe400078e0a03 */
[----:B------:R-:W-:-:S02]  /*0900*/  IMAD R2, R13, R2, R10 ;  /* 0x000000020d027224 */ /* 0x000fc400078e020a */
[----:B--2---:R-:W-:Y:S02]  /*0910*/  IMAD.MOV.U32 R4, RZ, RZ, RZ ;  /* 0x000000ffff047224 */ /* 0x004fe400078e00ff */
[----:B------:R-:W-:Y:S02]  /*0920*/  IMAD.IADD R2, R9, 0x1, R2 ;  /* 0x0000000109027824 */ /* 0x000fe400078e0202 */
[----:B------:R-:W-:Y:S02]  /*0930*/  IMAD R9, R6, R11, RZ ;  /* 0x0000000b06097224 */ /* 0x000fe400078e02ff */
[----:B------:R-:W-:Y:S02]  /*0940*/  IMAD R68, R2, 0x40, R7 ;  /* 0x0000004002447824 */ /* 0x000fe400078e0207 */
[----:B------:R-:W-:Y:S02]  /*0950*/  IMAD.MOV.U32 R2, RZ, RZ, RZ ;  /* 0x000000ffff027224 */ /* 0x000fe400078e00ff */
[----:B---3--:R-:W-:Y:S01]  /*0960*/  IMAD.MOV R13, RZ, RZ, -R5 ;  /* 0x000000ffff0d7224 */ /* 0x008fe200078e0a05 */
[----:B------:R-:W-:Y:S01]  /*0970*/  IABS R10, R68 ;  /* 0x00000044000a7213 */ /* 0x000fe20000000000 */
[----:B------:R-:W-:Y:S01]  /*0980*/  IMAD.HI.U32 R3, R3, R9, R2 ;  /* 0x0000000903037227 */ /* 0x000fe200078e0002 */
[----:B------:R-:W-:-:S02]  /*0990*/  SHF.R.U32.HI R9, RZ, 0x5, R69 ;  /* 0x00000005ff097819 */ /* 0x000fc40000011645 */
[----:B------:R-:W-:Y:S01]  /*09a0*/  ISETP.GE.AND P4, PT, R68, RZ, PT ;  /* 0x000000ff4400720c */ /* 0x000fe20003f86270 */
[----:B------:R-:W-:Y:S01]  /*09b0*/  IMAD.SHL.U32 R2, R8, 0x80, RZ ;  /* 0x0000008008027824 */ /* 0x000fe200078e00ff */
[----:B------:R-:W-:Y:S01]  /*09c0*/  SGXT.U32 R9, R9, 0x2 ;  /* 0x000000020909781a */ /* 0x000fe20000000000 */
[----:B------:R-:W-:-:S03]  /*09d0*/  IMAD.HI.U32 R3, R3, R10, RZ ;  /* 0x0000000a03037227 */ /* 0x000fc600078e00ff */
[----:B------:R-:W-:Y:S01]  /*09e0*/  LOP3.LUT R9, R2, R9, RZ, 0xfc, !PT ;  /* 0x0000000902097212 */ /* 0x000fe200078efcff */
[----:B------:R-:W-:Y:S02]  /*09f0*/  IMAD R13, R13, R0, RZ ;  /* 0x000000000d0d7224 */ /* 0x000fe400078e02ff */
[----:B------:R-:W-:Y:S01]  /*0a00*/  IMAD.MOV R3, RZ, RZ, -R3 ;  /* 0x000000ffff037224 */ /* 0x000fe200078e0a03 */
[----:B------:R-:W-:Y:S01]  /*0a10*/  LOP3.LUT R18, R9, 0x7c, RZ, 0xfc, !PT ;  /* 0x0000007c09127812 */ /* 0x000fe200078efcff */
[----:B------:R-:W-:Y:S01]  /*0a20*/  IMAD.HI.U32 R4, R5, R13, R4 ;  /* 0x0000000d05047227 */ /* 0x000fe200078e0004 */
[----:B------:R-:W-:Y:S02]  /*0a30*/  IABS R13, R9 ;  /* 0x00000009000d7213 */ /* 0x000fe40000000000 */
[----:B------:R-:W-:Y:S01]  /*0a40*/  IABS R17, R18 ;  /* 0x0000001200117213 */ /* 0x000fe20000000000 */
[----:B------:R-:W-:Y:S01]  /*0a50*/  IMAD R10, R11, R3, R10 ;  /* 0x000000030b0a7224 */ /* 0x000fe200078e020a */
[----:B------:R-:W-:Y:S01]  /*0a60*/  LOP3.LUT R8, R9, 0x4, RZ, 0xfc, !PT ;  /* 0x0000000409087812 */ /* 0x000fe200078efcff */
[----:B------:R-:W-:Y:S01]  /*0a70*/  IMAD.SHL.U32 R3, R69, 0x10, RZ ;  /* 0x0000001045037824 */ /* 0x000fe200078e00ff */
[----:B------:R-:W-:Y:S01]  /*0a80*/  SHF.R.U32.HI R5, RZ, 0x5, R69 ;  /* 0x00000005ff057819 */ /* 0x000fe20000011645 */
[----:B------:R-:W-:Y:S01]  /*0a90*/  IMAD.HI.U32 R6, R4, R17, RZ ;  /* 0x0000001104067227 */ /* 0x000fe200078e00ff */
[----:B------:R-:W-:-:S02]  /*0aa0*/  ISETP.GT.U32.AND P0, PT, R11, R10, PT ;  /* 0x0000000a0b00720c */ /* 0x000fc40003f04070 */
[----:B------:R-:W-:Y:S01]  /*0ab0*/  LOP3.LUT R16, R3, 0x70, RZ, 0xc0, !PT ;  /* 0x0000007003107812 */ /* 0x000fe200078ec0ff */
[----:B------:R-:W-:Y:S01]  /*0ac0*/  IMAD.MOV R6, RZ, RZ, -R6 ;  /* 0x000000ffff067224 */ /* 0x000fe200078e0a06 */
[----:B------:R-:W-:Y:S01]  /*0ad0*/  IABS R15, R8 ;  /* 0x00000008000f7213 */ /* 0x000fe20000000000 */
[----:B------:R-:W-:Y:S01]  /*0ae0*/  IMAD.HI.U32 R3, R4, R13, RZ ;  /* 0x0000000d04037227 */ /* 0x000fe200078e00ff */
[----:B------:R-:W-:Y:S02]  /*0af0*/  R2UR UR8, R5 ;  /* 0x00000000050872ca */ /* 0x000fe400000e0000 */
[----:B------:R-:W-:Y:S01]  /*0b00*/  ISETP.GE.AND P1, PT, R8, RZ, PT ;  /* 0x000000ff0800720c */ /* 0x000fe20003f26270 */
[----:B------:R-:W-:Y:S01]  /*0b10*/  IMAD R12, R0, R6, R17 ;  /* 0x00000006000c7224 */ /* 0x000fe200078e0211 */
[C---:B------:R-:W-:Y:S01]  /*0b20*/  LOP3.LUT R6, R9.reuse, 0x8, RZ, 0xfc, !PT ;  /* 0x0000000809067812 */ /* 0x040fe200078efcff */
[----:B------:R-:W-:Y:S01]  /*0b30*/  IMAD.MOV R3, RZ, RZ, -R3 ;  /* 0x000000ffff037224 */ /* 0x000fe200078e0a03 */
[C---:B------:R-:W-:Y:S01]  /*0b40*/  LOP3.LUT R14, R9.reuse, 0x10, RZ, 0xfc, !PT ;  /* 0x00000010090e7812 */ /* 0x040fe200078efcff */
[----:B------:R-:W-:Y:S01]  /*0b50*/  @!P0 IMAD.IADD R10, R10, 0x1, -R11 ;  /* 0x000000010a0a8824 */ /* 0x000fe200078e0a0b */
[C---:B------:R-:W-:Y:S01]  /*0b60*/  ISETP.GT.U32.AND P2, PT, R0.reuse, R12, PT ;  /* 0x0000000c0000720c */ /* 0x040fe20003f44070 */
[----:B------:R-:W-:Y:S01]  /*0b70*/  IMAD R3, R0, R3, R13 ;  /* 0x0000000300037224 */ /* 0x000fe200078e020d */
[----:B------:R-:W-:Y:S01]  /*0b80*/  LOP3.LUT R13, R9, 0xc, RZ, 0xfc, !PT ;  /* 0x0000000c090d7812 */ /* 0x000fe200078efcff */
[----:B------:R-:W-:Y:S01]  /*0b90*/  IMAD.HI.U32 R5, R4, R15, RZ ;  /* 0x0000000f04057227 */ /* 0x000fe200078e00ff */
[----:B------:R-:W-:-:S02]  /*0ba0*/  ISETP.GT.U32.AND P0, PT, R11, R10, PT ;  /* 0x0000000a0b00720c */ /* 0x000fc40003f04070 */
[----:B------:R-:W-:Y:S01]  /*0bb0*/  ISETP.GT.U32.AND P5, PT, R0, R3, PT ;  /* 0x000000030000720c */ /* 0x000fe20003fa4070 */
[----:B------:R-:W-:Y:S01]  /*0bc0*/  IMAD.MOV R5, RZ, RZ, -R5 ;  /* 0x000000ffff057224 */ /* 0x000fe200078e0a05 */
[----:B------:R-:W-:Y:S01]  /*0bd0*/  ISETP.GE.AND P3, PT, R6, RZ, PT ;  /* 0x000000ff0600720c */ /* 0x000fe20003f66270 */
[----:B------:R-:W-:Y:S01]  /*0be0*/  IMAD R16, R7, 0x80, R16 ;  /* 0x0000008007107824 */ /* 0x000fe200078e0210 */
[----:B------:R-:W-:Y:S01]  /*0bf0*/  IABS R7, R6 ;  /* 0x0000000600077213 */ /* 0x000fe20000000000 */
[----:B------:R-:W-:Y:S01]  /*0c00*/  IMAD R5, R0, R5, R15 ;  /* 0x0000000500057224 */ /* 0x000fe200078e020f */
[C---:B------:R-:W-:Y:S01]  /*0c10*/  LOP3.LUT R19, R9.reuse, 0x18, RZ, 0xfc, !PT ;  /* 0x0000001809137812 */ /* 0x040fe200078efcff */
[----:B------:R-:W-:Y:S01]  /*0c20*/  @!P2 IMAD.IADD R12, R12, 0x1, -R0 ;  /* 0x000000010c0ca824 */ /* 0x000fe200078e0a00 */
[----:B------:R-:W-:Y:S01]  /*0c30*/  LOP3.LUT R23, R9, 0x28, RZ, 0xfc, !PT ;  /* 0x0000002809177812 */ /* 0x000fe200078efcff */
[----:B------:R-:W-:Y:S01]  /*0c40*/  IMAD.HI.U32 R6, R4, R7, RZ ;  /* 0x0000000704067227 */ /* 0x000fe200078e00ff */
[----:B------:R-:W-:-:S02]  /*0c50*/  ISETP.GT.U32.AND P6, PT, R0, R5, PT ;  /* 0x000000050000720c */ /* 0x000fc40003fc4070 */
[----:B------:R-:W-:Y:S01]  /*0c60*/  ISETP.GT.U32.AND P2, PT, R0, R12, PT ;  /* 0x0000000c0000720c */ /* 0x000fe20003f44070 */
[----:B------:R-:W-:Y:S01]  /*0c70*/  @!P0 IMAD.IADD R10, R10, 0x1, -R11 ;  /* 0x000000010a0a8824 */ /* 0x000fe200078e0a0b */
[----:B------:R-:W-:Y:S01]  /*0c80*/  IABS R11, R13 ;  /* 0x0000000d000b7213 */ /* 0x000fe20000000000 */
[----:B------:R-:W-:Y:S01]  /*0c90*/  @!P5 IMAD.IADD R3, R3, 0x1, -R0 ;  /* 0x000000010303d824 */ /* 0x000fe200078e0a00 */
[----:B------:R-:W-:Y:S01]  /*0ca0*/  ISETP.GE.AND P5, PT, R13, RZ, PT ;  /* 0x000000ff0d00720c */ /* 0x000fe20003fa6270 */
[----:B------:R-:W-:Y:S01]  /*0cb0*/  @!P4 IMAD.MOV R10, RZ, RZ, -R10 ;  /* 0x000000ffff0ac224 */ /* 0x000fe200078e0a0a */
[----:B------:R-:W-:Y:S01]  /*0cc0*/  IABS R13, R14 ;  /* 0x0000000e000d7213 */ /* 0x000fe20000000000 */
[----:B------:R-:W-:Y:S01]  /*0cd0*/  IMAD.MOV R8, RZ, RZ, -R6 ;  /* 0x000000ffff087224 */ /* 0x000fe200078e0a06 */
[----:B------:R-:W-:Y:S01]  /*0ce0*/  ISETP.GT.U32.AND P4, PT, R0, R3, PT ;  /* 0x000000030000720c */ /* 0x000fe20003f84070 */
[----:B------:R-:W-:Y:S01]  /*0cf0*/  IMAD.HI.U32 R6, R4, R11, RZ ;  /* 0x0000000b04067227 */ /* 0x000fe200078e00ff */
[----:B------:R-:W-:-:S02]  /*0d00*/  ISETP.NE.AND P0, PT, R20, RZ, PT ;  /* 0x000000ff1400720c */ /* 0x000fc40003f05270 */
[----:B------:R-:W-:Y:S01]  /*0d10*/  IABS R17, R19 ;  /* 0x0000001300117213 */ /* 0x000fe20000000000 */
[--C-:B------:R-:W-:Y:S01]  /*0d20*/  @!P6 IMAD.IADD R5, R5, 0x1, -R0.reuse ;  /* 0x000000010505e824 */ /* 0x100fe200078e0a00 */
[C---:B------:R-:W-:Y:S01]  /*0d30*/  LOP3.LUT R25, R9.reuse, 0x2c, RZ, 0xfc, !PT ;  /* 0x0000002c09197812 */ /* 0x040fe200078efcff */
[----:B------:R-:W-:Y:S01]  /*0d40*/  @!P2 IMAD.IADD R12, R12, 0x1, -R0 ;  /* 0x000000010c0ca824 */ /* 0x000fe200078e0a00 */
[----:B------:R-:W-:Y:S01]  /*0d50*/  ISETP.GE.AND P2, PT, R18, RZ, PT ;  /* 0x000000ff1200720c */ /* 0x000fe20003f46270 */
[----:B------:R-:W-:Y:S01]  /*0d60*/  IMAD.MOV R6, RZ, RZ, -R6 ;  /* 0x000000ffff067224 */ /* 0x000fe200078e0a06 */
[C---:B------:R-:W-:Y:S01]  /*0d70*/  ISETP.GT.U32.AND P6, PT, R0.reuse, R5, PT ;  /* 0x000000050000720c */ /* 0x040fe20003fc4070 */
[C---:B------:R-:W-:Y:S01]  /*0d80*/  IMAD R7, R0.reuse, R8, R7 ;  /* 0x0000000800077224 */ /* 0x040fe200078e0207 */
[----:B------:R-:W-:Y:S01]  /*0d90*/  LOP3.LUT R8, R9, 0x14, RZ, 0xfc, !PT ;  /* 0x0000001409087812 */ /* 0x000fe200078efcff */
[----:B------:R-:W-:Y:S01]  /*0da0*/  @!P4 IMAD.IADD R3, R3, 0x1, -R0 ;  /* 0x000000010303c824 */ /* 0x000fe200078e0a00 */
[----:B------:R-:W-:Y:S01]  /*0db0*/  ISETP.GE.AND P4, PT, R9, RZ, PT ;  /* 0x000000ff0900720c */ /* 0x000fe20003f86270 */
[----:B------:R-:W-:Y:S01]  /*0dc0*/  IMAD R11, R0, R6, R11 ;  /* 0x00000006000b7224 */ /* 0x000fe200078e020b */
[----:B------:R-:W-:Y:S01]  /*0dd0*/  @!P0 LOP3.LUT R10, RZ, R20, RZ, 0x33, !PT ;  /* 0x00000014ff0a8212 */ /* 0x000fe200078e33ff */
[----:B------:R-:W-:Y:S01]  /*0de0*/  IMAD.HI.U32 R6, R4, R13, RZ ;  /* 0x0000000d04067227 */ /* 0x000fe200078e00ff */
[----:B------:R-:W-:-:S02]  /*0df0*/  ISETP.GT.U32.AND P0, PT, R0, R7, PT ;  /* 0x000000070000720c */ /* 0x000fc40003f04070 */
[----:B------:R-:W-:Y:S01]  /*0e00*/  IABS R15, R8 ;  /* 0x00000008000f7213 */ /* 0x000fe20000000000 */
[----:B------:R-:W-:Y:S01]  /*0e10*/  IMAD.MOV R6, RZ, RZ, -R6 ;  /* 0x000000ffff067224 */ /* 0x000fe200078e0a06 */
[----:B------:R-:W-:Y:S01]  /*0e20*/  LOP3.LUT R27, R9, 0x30, RZ, 0xfc, !PT ;  /* 0x00000030091b7812 */ /* 0x000fe200078efcff */
[----:B------:R-:W-:Y:S01]  /*0e30*/  @!P2 IMAD.MOV R12, RZ, RZ, -R12 ;  /* 0x000000ffff0ca224 */ /* 0x000fe200078e0a0c */
[----:B------:R-:W-:Y:S01]  /*0e40*/  ISETP.GE.AND P2, PT, R14, RZ, PT ;  /* 0x000000ff0e00720c */ /* 0x000fe20003f46270 */
[----:B------:R-:W-:Y:S01]  /*0e50*/  @!P6 IMAD.IADD R5, R5, 0x1, -R0 ;  /* 0x000000010505e824 */ /* 0x000fe200078e0a00 */
[C---:B------:R-:W-:Y:S01]  /*0e60*/  ISETP.GT.U32.AND P6, PT, R0.reuse, R11, PT ;  /* 0x0000000b0000720c */ /* 0x040fe20003fc4070 */
[C---:B------:R-:W-:Y:S01]  /*0e70*/  IMAD R13, R0.reuse, R6, R13 ;  /* 0x00000006000d7224 */ /* 0x040fe200078e020d */
[C---:B------:R-:W-:Y:S01]  /*0e80*/  LOP3.LUT R6, R9.reuse, 0x1c, RZ, 0xfc, !PT ;  /* 0x0000001c09067812 */ /* 0x040fe200078efcff */
[----:B------:R-:W-:Y:S01]  /*0e90*/  IMAD.MOV.U32 R14, RZ, RZ, R3 ;  /* 0x000000ffff0e7224 */ /* 0x000fe200078e0003 */
[C---:B------:R-:W-:Y:S01]  /*0ea0*/  LOP3.LUT R31, R9.reuse, 0x3c, RZ, 0xfc, !PT ;  /* 0x0000003c091f7812 */ /* 0x040fe200078efcff */
[----:B------:R-:W-:Y:S01]  /*0eb0*/  IMAD.MOV.U32 R18, RZ, RZ, R5 ;  /* 0x000000ffff127224 */ /* 0x000fe200078e0005 */
[C---:B------:R-:W-:Y:S01]  /*0ec0*/  LOP3.LUT R29, R9.reuse, 0x38, RZ, 0xfc, !PT ;  /* 0x00000038091d7812 */ /* 0x040fe200078efcff */
[----:B------:R-:W-:Y:S01]  /*0ed0*/  @!P4 IMAD.MOV R14, RZ, RZ, -R14 ;  /* 0x000000ffff0ec224 */ /* 0x000fe200078e0a0e */
[----:B------:R-:W-:Y:S01]  /*0ee0*/  ISETP.GT.U32.AND P4, PT, R0, R13, PT ;  /* 0x0000000d0000720c */ /* 0x000fe20003f84070 */
[----:B------:R-:W-:Y:S01]  /*0ef0*/  @!P1 IMAD.MOV R18, RZ, RZ, -R18 ;  /* 0x000000ffff129224 */ /* 0x000fe200078e0a12 */
[----:B------:R-:W-:Y:S01]  /*0f00*/  LOP3.LUT R33, R9, 0x40, RZ, 0xfc, !PT ;  /* 0x0000004009217812 */ /* 0x000fe200078efcff */
[--C-:B------:R-:W-:Y:S01]  /*0f10*/  @!P0 IMAD.IADD R7, R7, 0x1, -R0.reuse ;  /* 0x0000000107078824 */ /* 0x100fe200078e0a00 */
[----:B------:R-:W-:Y:S01]  /*0f20*/  LOP3.LUT R35, R9, 0x64, RZ, 0xfc, !PT ;  /* 0x0000006409237812 */ /* 0x000fe200078efcff */
[----:B------:R-:W-:Y:S01]  /*0f30*/  @!P6 IMAD.IADD R11, R11, 0x1, -R0 ;  /* 0x000000010b0be824 */ /* 0x000fe200078e0a00 */
[----:B------:R-:W-:Y:S01]  /*0f40*/  ISETP.GE.AND P6, PT, R8, RZ, PT ;  /* 0x000000ff0800720c */ /* 0x000fe20003fc6270 */
[----:B------:R-:W-:Y:S01]  /*0f50*/  IMAD.HI.U32 R3, R4, R15, RZ ;  /* 0x0000000f04037227 */ /* 0x000fe200078e00ff */
[----:B------:R-:W-:-:S02]  /*0f60*/  ISETP.GT.U32.AND P0, PT, R0, R7, PT ;  /* 0x000000070000720c */ /* 0x000fc40003f04070 */
[----:B------:R-:W-:Y:S01]  /*0f70*/  ISETP.GT.U32.AND P1, PT, R0, R11, PT ;  /* 0x0000000b0000720c */ /* 0x000fe20003f24070 */
[----:B------:R-:W-:Y:S01]  /*0f80*/  IMAD.MOV R3, RZ, RZ, -R3 ;  /* 0x000000ffff037224 */ /* 0x000fe200078e0a03 */
[----:B------:R-:W-:Y:S01]  /*0f90*/  LOP3.LUT R8, R9, 0x20, RZ, 0xfc, !PT ;  /* 0x0000002009087812 */ /* 0x000fe200078efcff */
[--C-:B------:R-:W-:Y:S01]  /*0fa0*/  @!P4 IMAD.IADD R13, R13, 0x1, -R0.reuse ;  /* 0x000000010d0dc824 */ /* 0x100fe200078e0a00 */
[C---:B------:R-:W-:Y:S01]  /*0fb0*/  LOP3.LUT R37, R9.reuse, 0x68, RZ, 0xfc, !PT ;  /* 0x0000006809257812 */ /* 0x040fe200078efcff */
[----:B------:R-:W-:Y:S01]  /*0fc0*/  IMAD.HI.U32 R5, R4, R17, RZ ;  /* 0x0000001104057227 */ /* 0x000fe200078e00ff */
[C---:B------:R-:W-:Y:S02]  /*0fd0*/  LOP3.LUT R41, R9.reuse, 0x70, RZ, 0xfc, !PT ;  /* 0x0000007009297812 */ /* 0x040fe400078efcff */
[C---:B------:R-:W-:Y:S01]  /*0fe0*/  ISETP.GT.U32.AND P4, PT, R0.reuse, R13, PT ;  /* 0x0000000d0000720c */ /* 0x040fe20003f84070 */
[C---:B------:R-:W-:Y:S01]  /*0ff0*/  IMAD R3, R0.reuse, R3, R15 ;  /* 0x0000000300037224 */ /* 0x040fe200078e020f */
[C---:B------:R-:W-:Y:S01]  /*1000*/  LOP3.LUT R39, R9.reuse, 0x6c, RZ, 0xfc, !PT ;  /* 0x0000006c09277812 */ /* 0x040fe200078efcff */
[----:B------:R-:W-:Y:S01]  /*1010*/  IMAD.MOV R5, RZ, RZ, -R5 ;  /* 0x000000ffff057224 */ /* 0x000fe200078e0a05 */
[----:B------:R-:W-:Y:S01]  /*1020*/  LOP3.LUT R43, R9, 0x74, RZ, 0xfc, !PT ;  /* 0x00000074092b7812 */ /* 0x000fe200078efcff */
[--C-:B------:R-:W-:Y:S01]  /*1030*/  @!P1 IMAD.IADD R11, R11, 0x1, -R0.reuse ;  /* 0x000000010b0b9824 */ /* 0x100fe200078e0a00 */
[C---:B------:R-:W-:Y:S01]  /*1040*/  ISETP.GT.U32.AND P1, PT, R0.reuse, R3, PT ;  /* 0x000000030000720c */ /* 0x040fe20003f24070 */
[C---:B------:R-:W-:Y:S01]  /*1050*/  IMAD R5, R0.reuse, R5, R17 ;  /* 0x0000000500057224 */ /* 0x040fe200078e0211 */
[----:B------:R-:W-:Y:S01]  /*1060*/  IABS R17, R23 ;  /* 0x0000001700117213 */ /* 0x000fe20000000000 */
[--C-:B------:R-:W-:Y:S01]  /*1070*/  @!P0 IMAD.IADD R7, R7, 0x1, -R0.reuse ;  /* 0x0000000107078824 */ /* 0x100fe200078e0a00 */
[----:B------:R-:W-:Y:S01]  /*1080*/  ISETP.GE.AND P0, PT, R19, RZ, PT ;  /* 0x000000ff1300720c */ /* 0x000fe20003f06270 */
[----:B------:R-:W-:Y:S01]  /*1090*/  IMAD.MOV.U32 R22, RZ, RZ, R11 ;  /* 0x000000ffff167224 */ /* 0x000fe200078e000b */
[----:B------:R-:W-:Y:S01]  /*10a0*/  LOP3.LUT R19, R9, 0x24, RZ, 0xfc, !PT ;  /* 0x0000002409137812 */ /* 0x000fe200078efcff */
[----:B------:R-:W-:Y:S01]  /*10b0*/  @!P4 IMAD.IADD R13, R13, 0x1, -R0 ;  /* 0x000000010d0dc824 */ /* 0x000fe200078e0a00 */
[----:B------:R-:W-:Y:S01]  /*10c0*/  ISETP.GT.U32.AND P4, PT, R0, R5, PT ;  /* 0x000000050000720c */ /* 0x000fe20003f84070 */
[----:B------:R-:W-:Y:S01]  /*10d0*/  IMAD.MOV.U32 R20, RZ, RZ, R7 ;  /* 0x000000ffff147224 */ /* 0x000fe200078e0007 */
[----:B------:R-:W-:Y:S01]  /*10e0*/  IABS R7, R6 ;  /* 0x0000000600077213 */ /* 0x000fe20000000000 */
[----:B------:R-:W-:Y:S01]  /*10f0*/  IMAD.MOV.U32 R24, RZ, RZ, R13 ;  /* 0x000000ffff187224 */ /* 0x000fe200078e000d */
[----:B------:R-:W-:Y:S01]  /*1100*/  IABS R11, R8 ;  /* 0x00000008000b7213 */ /* 0x000fe20000000000 */
[----:B------:R-:W-:Y:S01]  /*1110*/  @!P3 IMAD.MOV R20, RZ, RZ, -R20 ;  /* 0x000000ffff14b224 */ /* 0x000fe200078e0a14 */
[----:B------:R-:W-:Y:S01]  /*1120*/  ISETP.GE.AND P3, PT, R6, RZ, PT ;  /* 0x000000ff0600720c */ /* 0x000fe20003f66270 */
[----:B------:R-:W-:Y:S01]  /*1130*/  @!P1 IMAD.IADD R3, R3, 0x1, -R0 ;  /* 0x0000000103039824 */ /* 0x000fe200078e0a00 */
[----:B------:R-:W-:Y:S01]  /*1140*/  IABS R15, R19 ;  /* 0x00000013000f7213 */ /* 0x000fe20000000000 */
[----:B------:R-:W-:Y:S01]  /*1150*/  IMAD.HI.U32 R6, R4, R7, RZ ;  /* 0x0000000704067227 */ /* 0x000fe200078e00ff */
[----:B------:R-:W-:-:S02]  /*1160*/  LEA.HI R16, R105, R16, RZ, 0x1c ;  /* 0x0000001069107211 */ /* 0x000fc400078fe0ff */
[C---:B------:R-:W-:Y:S01]  /*1170*/  ISETP.GT.U32.AND P1, PT, R0.reuse, R3, PT ;  /* 0x000000030000720c */ /* 0x040fe20003f24070 */
[----:B------:R-:W-:Y:S02]  /*1180*/  @!P4 IMAD.IADD R5, R5, 0x1, -R0 ;  /* 0x000000010505c824 */ /* 0x000fe400078e0a00 */
[----:B------:R-:W-:Y:S02]  /*1190*/  IMAD.MOV R6, RZ, RZ, -R6 ;  /* 0x000000ffff067224 */ /* 0x000fe400078e0a06 */
[----:B------:R-:W-:Y:S01]  /*11a0*/  @!P5 IMAD.MOV R22, RZ, RZ, -R22 ;  /* 0x000000ffff16d224 */ /* 0x000fe200078e0a16 */
[C---:B------:R-:W-:Y:S01]  /*11b0*/  ISETP.GT.U32.AND P4, PT, R0.reuse, R5, PT ;  /* 0x000000050000720c */ /* 0x040fe20003f84070 */
[----:B------:R-:W-:Y:S01]  /*11c0*/  IMAD R7, R0, R6, R7 ;  /* 0x0000000600077224 */ /* 0x000fe200078e0207 */
[----:B------:R-:W-:Y:S01]  /*11d0*/  ISETP.GE.AND P5, PT, R8, RZ, PT ;  /* 0x000000ff0800720c */ /* 0x000fe20003fa6270 */
[----:B------:R-:W-:-:S04]  /*11e0*/  IMAD.HI.U32 R6, R4, R11, RZ ;  /* 0x0000000b04067227 */ /* 0x000fc800078e00ff */
[----:B------:R-:W-:-:S04]  /*11f0*/  IMAD.HI.U32 R8, R4, R15, RZ ;  /* 0x0000000f04087227 */ /* 0x000fc800078e00ff */
[----:B------:R-:W-:Y:S01]  /*1200*/  @!P2 IMAD.MOV R24, RZ, RZ, -R24 ;  /* 0x000000ffff18a224 */ /* 0x000fe200078e0a18 */
[----:B------:R-:W-:Y:S01]  /*1210*/  ISETP.GT.U32.AND P2, PT, R0, R7, PT ;  /* 0x000000070000720c */ /* 0x000fe20003f44070 */
[----:B------:R-:W-:Y:S02]  /*1220*/  IMAD.MOV R6, RZ, RZ, -R6 ;  /* 0x000000ffff067224 */ /* 0x000fe400078e0a06 */
[----:B------:R-:W-:-:S04]  /*1230*/  IMAD.HI.U32 R13, R4, R17, RZ ;  /* 0x00000011040d7227 */ /* 0x000fc800078e00ff */
[----:B------:R-:W-:Y:S02]  /*1240*/  IMAD.MOV R8, RZ, RZ, -R8 ;  /* 0x000000ffff087224 */ /* 0x000fe400078e0a08 */
[--C-:B------:R-:W-:Y:S01]  /*1250*/  @!P1 IMAD.IADD R3, R3, 0x1, -R0.reuse ;  /* 0x0000000103039824 */ /* 0x100fe200078e0a00 */
[----:B------:R-:W-:Y:S01]  /*1260*/  ISETP.GE.AND P1, PT, R19, RZ, PT ;  /* 0x000000ff1300720c */ /* 0x000fe20003f26270 */
[C---:B------:R-:W-:Y:S01]  /*1270*/  IMAD R11, R0.reuse, R6, R11 ;  /* 0x00000006000b7224 */ /* 0x040fe200078e020b */
[----:B------:R-:W-:Y:S01]  /*1280*/  IABS R19, R27 ;  /* 0x0000001b00137213 */ /* 0x000fe20000000000 */
[----:B------:R-:W-:Y:S02]  /*1290*/  IMAD.MOV R6, RZ, RZ, -R13 ;  /* 0x000000ffff067224 */ /* 0x000fe400078e0a0d */
[C---:B------:R-:W-:Y:S01]  /*12a0*/  IMAD R13, R0.reuse, R8, R15 ;  /* 0x00000008000d7224 */ /* 0x040fe200078e020f */
[----:B------:R-:W-:Y:S01]  /*12b0*/  IABS R8, R25 ;  /* 0x0000001900087213 */ /* 0x000fe20000000000 */
[----:B------:R-:W-:Y:S01]  /*12c0*/  @!P4 IMAD.IADD R5, R5, 0x1, -R0 ;  /* 0x000000010505c824 */ /* 0x000fe200078e0a00 */
[----:B------:R-:W-:Y:S01]  /*12d0*/  ISETP.GT.U32.AND P4, PT, R0, R11, PT ;  /* 0x0000000b0000720c */ /* 0x000fe20003f84070 */
[----:B------:R-:W-:-:S02]  /*12e0*/  IMAD.MOV.U32 R26, RZ, RZ, R3 ;  /* 0x000000ffff1a7224 */ /* 0x000fc400078e0003 */
[----:B------:R-:W-:Y:S02]  /*12f0*/  @!P2 IMAD.IADD R7, R7, 0x1, -R0 ;  /* 0x000000010707a824 */ /* 0x000fe400078e0a00 */
[----:B------:R-:W-:Y:S01]  /*1300*/  @!P6 IMAD.MOV R26, RZ, RZ, -R26 ;  /* 0x000000ffff1ae224 */ /* 0x000fe200078e0a1a */
[C---:B------:R-:W-:Y:S01]  /*1310*/  ISETP.GT.U32.AND P6, PT, R0.reuse, R13, PT ;  /* 0x0000000d0000720c */ /* 0x040fe20003fc4070 */
[C---:B------:R-:W-:Y:S01]  /*1320*/  IMAD R15, R0.reuse, R6, R17 ;  /* 0x00000006000f7224 */ /* 0x040fe200078e0211 */
[----:B------:R-:W-:Y:S01]  /*1330*/  ISETP.GT.U32.AND P2, PT, R0, R7, PT ;  /* 0x000000070000720c */ /* 0x000fe20003f44070 */
[----:B------:R-:W-:Y:S02]  /*1340*/  IMAD.MOV.U32 R17, RZ, RZ, R8 ;  /* 0x000000ffff117224 */ /* 0x000fe400078e0008 */
[----:B------:R-:W-:Y:S02]  /*1350*/  IMAD.MOV.U32 R28, RZ, RZ, R5 ;  /* 0x000000ffff1c7224 */ /* 0x000fe400078e0005 */
[----:B------:R-:W-:Y:S01]  /*1360*/  @!P4 IMAD.IADD R11, R11, 0x1, -R0 ;  /* 0x000000010b0bc824 */ /* 0x000fe200078e0a00 */
[----:B------:R-:W-:Y:S01]  /*1370*/  ISETP.GE.AND P4, PT, R25, RZ, PT ;  /* 0x000000ff1900720c */ /* 0x000fe20003f86270 */
[----:B------:R-:W-:Y:S01]  /*1380*/  IMAD.HI.U32 R3, R4, R17, RZ ;  /* 0x0000001104037227 */ /* 0x000fe200078e00ff */
[----:B------:R-:W-:-:S03]  /*1390*/  LOP3.LUT R25, R9, 0x34, RZ, 0xfc, !PT ;  /* 0x0000003409197812 */ /* 0x000fc600078efcff */
[--C-:B------:R-:W-:Y:S01]  /*13a0*/  @!P6 IMAD.IADD R13, R13, 0x1, -R0.reuse ;  /* 0x000000010d0de824 */ /* 0x100fe200078e0a00 */
[C---:B------:R-:W-:Y:S01]  /*13b0*/  ISETP.GT.U32.AND P6, PT, R0.reuse, R11, PT ;  /* 0x0000000b0000720c */ /* 0x040fe20003fc4070 */
[----:B------:R-:W-:Y:S02]  /*13c0*/  IMAD.MOV R3, RZ, RZ, -R3 ;  /* 0x000000ffff037224 */ /* 0x000fe400078e0a03 */
[----:B------:R-:W-:Y:S01]  /*13d0*/  @!P2 IMAD.IADD R7, R7, 0x1, -R0 ;  /* 0x000000010707a824 */ /* 0x000fe200078e0a00 */
[C---:B------:R-:W-:Y:S01]  /*13e0*/  ISETP.GT.U32.AND P2, PT, R0.reuse, R15, PT ;  /* 0x0000000f0000720c */ /* 0x040fe20003f44070 */
[----:B------:R-:W-:Y:S01]  /*13f0*/  IMAD R3, R0, R3, R17 ;  /* 0x0000000300037224 */ /* 0x000fe200078e0211 */
[----:B------:R-:W-:Y:S01]  /*1400*/  IABS R17, R29 ;  /* 0x0000001d00117213 */ /* 0x000fe20000000000 */
[----:B------:R-:W-:Y:S01]  /*1410*/  IMAD.MOV.U32 R30, RZ, RZ, R7 ;  /* 0x000000ffff1e7224 */ /* 0x000fe200078e0007 */
[----:B------:R-:W-:Y:S01]  /*1420*/  IABS R7, R25 ;  /* 0x0000001900077213 */ /* 0x000fe20000000000 */
[----:B------:R-:W-:-:S04]  /*1430*/  IMAD.HI.U32 R5, R4, R19, RZ ;  /* 0x0000001304057227 */ /* 0x000fc800078e00ff */
[----:B------:R-:W-:Y:S01]  /*1440*/  @!P6 IMAD.IADD R11, R11, 0x1, -R0 ;  /* 0x000000010b0be824 */ /* 0x000fe200078e0a00 */
[----:B------:R-:W-:Y:S01]  /*1450*/  ISETP.GT.U32.AND P6, PT, R0, R3, PT ;  /* 0x000000030000720c */ /* 0x000fe20003fc4070 */
[----:B------:R-:W-:-:S04]  /*1460*/  IMAD.HI.U32 R6, R4, R7, RZ ;  /* 0x0000000704067227 */ /* 0x000fc800078e00ff */
[----:B------:R-:W-:Y:S02]  /*1470*/  IMAD.MOV R8, RZ, RZ, -R6 ;  /* 0x000000ffff087224 */ /* 0x000fe400078e0a06 */
[----:B------:R-:W-:Y:S01]  /*1480*/  @!P3 IMAD.MOV R30, RZ, RZ, -R30 ;  /* 0x000000ffff1eb224 */ /* 0x000fe200078e0a1e */
[C---:B------:R-:W-:Y:S01]  /*1490*/  ISETP.GT.U32.AND P3, PT, R0.reuse, R13, PT ;  /* 0x0000000d0000720c */ /* 0x040fe20003f64070 */
[C---:B------:R-:W-:Y:S02]  /*14a0*/  IMAD R7, R0.reuse, R8, R7 ;  /* 0x0000000800077224 */ /* 0x040fe400078e0207 */
[----:B------:R-:W-:Y:S02]  /*14b0*/  IMAD.MOV R5, RZ, RZ, -R5 ;  /* 0x000000ffff057224 */ /* 0x000fe400078e0a05 */
[--C-:B------:R-:W-:Y:S01]  /*14c0*/  @!P6 IMAD.IADD R3, R3, 0x1, -R0.reuse ;  /* 0x000000010303e824 */ /* 0x100fe200078e0a00 */
[C---:B------:R-:W-:Y:S01]  /*14d0*/  ISETP.GT.U32.AND P6, PT, R0.reuse, R7, PT ;  /* 0x000000070000720c */ /* 0x040fe20003fc4070 */
[----:B------:R-:W-:Y:S01]  /*14e0*/  IMAD R5, R0, R5, R19 ;  /* 0x0000000500057224 */ /* 0x000fe200078e0213 */
[----:B------:R-:W-:Y:S01]  /*14f0*/  IABS R19, R31 ;  /* 0x0000001f00137213 */ /* 0x000fe20000000000 */
[----:B------:R-:W-:-:S02]  /*1500*/  @!P2 IMAD.IADD R15, R15, 0x1, -R0 ;  /* 0x000000010f0fa824 */ /* 0x000fc400078e0a00 */
[----:B------:R-:W-:Y:S01]  /*1510*/  @!P0 IMAD.MOV R28, RZ, RZ, -R28 ;  /* 0x000000ffff1c8224 */ /* 0x000fe200078e0a1c */
[----:B------:R-:W-:Y:S01]  /*1520*/  ISETP.GE.AND P0, PT, R23, RZ, PT ;  /* 0x000000ff1700720c */ /* 0x000fe20003f06270 */
[--C-:B------:R-:W-:Y:S01]  /*1530*/  @!P3 IMAD.IADD R13, R13, 0x1, -R0.reuse ;  /* 0x000000010d0db824 */ /* 0x100fe200078e0a00 */
[----:B------:R-:W-:Y:S01]  /*1540*/  ISETP.GT.U32.AND P3, PT, R0, R5, PT ;  /* 0x000000050000720c */ /* 0x000fe20003f64070 */
[----:B------:R-:W-:Y:S01]  /*1550*/  IMAD.HI.U32 R8, R4, R19, RZ ;  /* 0x0000001304087227 */ /* 0x000fe200078e00ff */
[C---:B------:R-:W-:Y:S02]  /*1560*/  ISETP.GT.U32.AND P2, PT, R0.reuse, R15, PT ;  /* 0x0000000f0000720c */ /* 0x040fe40003f44070 */
[----:B------:R-:W-:Y:S01]  /*1570*/  IABS R23, R33 ;  /* 0x0000002100177213 */ /* 0x000fe20000000000 */
[----:B------:R-:W-:Y:S01]  /*1580*/  @!P6 IMAD.IADD R7, R7, 0x1, -R0 ;  /* 0x000000010707e824 */ /* 0x000fe200078e0a00 */
[----:B------:R-:W-:Y:S01]  /*1590*/  ISETP.GT.U32.AND P6, PT, R0, R3, PT ;  /* 0x000000030000720c */ /* 0x000fe20003fc4070 */
[----:B------:R-:W-:-:S02]  /*15a0*/  IMAD.MOV R8, RZ, RZ, -R8 ;  /* 0x000000ffff087224 */ /* 0x000fc400078e0a08 */
[----:B------:R-:W-:-:S04]  /*15b0*/  IMAD.HI.U32 R6, R4, R17, RZ ;  /* 0x0000001104067227 */ /* 0x000fc800078e00ff */
[C---:B------:R-:W-:Y:S02]  /*15c0*/  IMAD R19, R0.reuse, R8, R19 ;  /* 0x0000000800137224 */ /* 0x040fe400078e0213 */
[----:B------:R-:W-:Y:S01]  /*15d0*/  @!P3 IMAD.IADD R5, R5, 0x1, -R0 ;  /* 0x000000010505b824 */ /* 0x000fe200078e0a00 */
[----:B------:R-:W-:Y:S01]  /*15e0*/  ISETP.GE.AND P3, PT, R25, RZ, PT ;  /* 0x000000ff1900720c */ /* 0x000fe20003f66270 */
[----:B------:R-:W-:Y:S01]  /*15f0*/  IMAD.MOV R6, RZ, RZ, -R6 ;  /* 0x000000ffff067224 */ /* 0x000fe200078e0a06 */
[----:B------:R-:W-:Y:S01]  /*1600*/  LOP3.LUT R25, R9, 0x44, RZ, 0xfc, !PT ;  /* 0x0000004409197812 */ /* 0x000fe200078efcff */
[--C-:B------:R-:W-:Y:S01]  /*1610*/  @!P6 IMAD.IADD R3, R3, 0x1, -R0.reuse ;  /* 0x000000010303e824 */ /* 0x100fe200078e0a00 */
[C---:B------:R-:W-:Y:S01]  /*1620*/  ISETP.GT.U32.AND P6, PT, R0.reuse, R19, PT ;  /* 0x000000130000720c */ /* 0x040fe20003fc4070 */
[----:B------:R-:W-:Y:S01]  /*1630*/  @!P2 IMAD.IADD R15, R15, 0x1, -R0 ;  /* 0x000000010f0fa824 */ /* 0x000fe200078e0a00 */
[----:B------:R-:W-:Y:S01]  /*1640*/  IABS R8, R25 ;  /* 0x0000001900087213 */ /* 0x000fe20000000000 */
[----:B------:R-:W-:Y:S01]  /*1650*/  IMAD R17, R0, R6, R17 ;  /* 0x0000000600117224 */ /* 0x000fe200078e0211 */
[----:B------:R-:W-:Y:S01]  /*1660*/  ISETP.GE.AND P2, PT, R27, RZ, PT ;  /* 0x000000ff1b00720c */ /* 0x000fe20003f46270 */
[----:B------:R-:W-:Y:S01]  /*1670*/  IMAD.HI.U32 R6, R4, R23, RZ ;  /* 0x0000001704067227 */ /* 0x000fe200078e00ff */
[----:B------:R-:W-:-:S03]  /*1680*/  LOP3.LUT R27, R9, 0x48, RZ, 0xfc, !PT ;  /* 0x00000048091b7812 */ /* 0x000fc600078efcff */
[----:B------:R-:W-:Y:S02]  /*1690*/  IMAD.MOV.U32 R34, RZ, RZ, R13 ;  /* 0x000000ffff227224 */ /* 0x000fe400078e000d */
[----:B------:R-:W-:Y:S01]  /*16a0*/  IMAD.MOV.U32 R36, RZ, RZ, R15 ;  /* 0x000000ffff247224 */ /* 0x000fe200078e000f */
[----:B------:R-:W-:Y:S01]  /*16b0*/  IABS R15, R27 ;  /* 0x0000001b000f7213 */ /* 0x000fe20000000000 */
[----:B------:R-:W-:Y:S02]  /*16c0*/  IMAD.MOV.U32 R32, RZ, RZ, R11 ;  /* 0x000000ffff207224 */ /* 0x000fe400078e000b */
[----:B------:R-:W-:Y:S01]  /*16d0*/  @!P1 IMAD.MOV R34, RZ, RZ, -R34 ;  /* 0x000000ffff229224 */ /* 0x000fe200078e0a22 */
[C---:B------:R-:W-:Y:S01]  /*16e0*/  ISETP.GT.U32.AND P1, PT, R0.reuse, R7, PT ;  /* 0x000000070000720c */ /* 0x040fe20003f24070 */
[----:B------:R-:W-:Y:S02]  /*16f0*/  IMAD.MOV R6, RZ, RZ, -R6 ;  /* 0x000000ffff067224 */ /* 0x000fe400078e0a06 */
[----:B------:R-:W-:Y:S01]  /*1700*/  @!P0 IMAD.MOV R36, RZ, RZ, -R36 ;  /* 0x000000ffff248224 */ /* 0x000fe200078e0a24 */
[----:B------:R-:W-:Y:S01]  /*1710*/  ISETP.GT.U32.AND P0, PT, R0, R17, PT ;  /* 0x000000110000720c */ /* 0x000fe20003f04070 */
[----:B------:R-:W-:-:S02]  /*1720*/  IMAD.MOV.U32 R13, RZ, RZ, R8 ;  /* 0x000000ffff0d7224 */ /* 0x000fc400078e0008 */
[----:B------:R-:W-:Y:S01]  /*1730*/  @!P5 IMAD.MOV R32, RZ, RZ, -R32 ;  /* 0x000000ffff20d224 */ /* 0x000fe200078e0a20 */
[C---:B------:R-:W-:Y:S01]  /*1740*/  ISETP.GT.U32.AND P5, PT, R0.reuse, R5, PT ;  /* 0x000000050000720c */ /* 0x040fe20003fa4070 */
[----:B------:R-:W-:Y:S01]  /*1750*/  IMAD R11, R0, R6, R23 ;  /* 0x00000006000b7224 */ /* 0x000fe200078e0217 */
[----:B------:R-:W-:Y:S01]  /*1760*/  LOP3.LUT R23, R9, 0x4c, RZ, 0xfc, !PT ;  /* 0x0000004c09177812 */ /* 0x000fe200078efcff */
[----:B------:R-:W-:Y:S02]  /*1770*/  @!P6 IMAD.IADD R19, R19, 0x1, -R0 ;  /* 0x000000011313e824 */ /* 0x000fe400078e0a00 */
[----:B------:R-:W-:Y:S02]  /*1780*/  IMAD.MOV.U32 R38, RZ, RZ, R3 ;  /* 0x000000ffff267224 */ /* 0x000fe400078e0003 */
[----:B------:R-:W-:-:S04]  /*1790*/  IMAD.HI.U32 R6, R4, R13, RZ ;  /* 0x0000000d04067227 */ /* 0x000fc800078e00ff */
[----:B------:R-:W-:Y:S01]  /*17a0*/  @!P4 IMAD.MOV R38, RZ, RZ, -R38 ;  /* 0x000000ffff26c224 */ /* 0x000fe200078e0a26 */
[----:B------:R-:W-:Y:S01]  /*17b0*/  ISETP.GT.U32.AND P4, PT, R0, R19, PT ;  /* 0x000000130000720c */ /* 0x000fe20003f84070 */
[----:B------:R-:W-:Y:S02]  /*17c0*/  IMAD.MOV R8, RZ, RZ, -R6 ;  /* 0x000000ffff087224 */ /* 0x000fe400078e0a06 */
[----:B------:R-:W-:-:S04]  /*17d0*/  IMAD.HI.U32 R6, R4, R15, RZ ;  /* 0x0000000f04067227 */ /* 0x000fc800078e00ff */
[--C-:B------:R-:W-:Y:S01]  /*17e0*/  @!P1 IMAD.IADD R7, R7, 0x1, -R0.reuse ;  /* 0x0000000107079824 */ /* 0x100fe200078e0a00 */
[----:B------:R-:W-:Y:S01]  /*17f0*/  ISETP.GE.AND P1, PT, R29, RZ, PT ;  /* 0x000000ff1d00720c */ /* 0x000fe20003f26270 */
[----:B------:R-:W-:Y:S01]  /*1800*/  @!P0 IMAD.IADD R17, R17, 0x1, -R0 ;  /* 0x0000000111118824 */ /* 0x000fe200078e0a00 */
[----:B------:R-:W-:Y:S01]  /*1810*/  ISETP.GE.AND P0, PT, R31, RZ, PT ;  /* 0x000000ff1f00720c */ /* 0x000fe20003f06270 */
[C---:B------:R-:W-:Y:S01]  /*1820*/  IMAD R13, R0.reuse, R8, R13 ;  /* 0x00000008000d7224 */ /* 0x040fe200078e020d */
[----:B------:R-:W-:Y:S01]  /*1830*/  IABS R8, R23 ;  /* 0x0000001700087213 */ /* 0x000fe20000000000 */
[----:B------:R-:W-:Y:S01]  /*1840*/  IMAD.MOV R6, RZ, RZ, -R6 ;  /* 0x000000ffff067224 */ /* 0x000fe200078e0a06 */
[C---:B------:R-:W-:Y:S01]  /*1850*/  ISETP.GT.U32.AND P6, PT, R0.reuse, R17, PT ;  /* 0x000000110000720c */ /* 0x040fe20003fc4070 */
[----:B------:R-:W-:Y:S01]  /*1860*/  @!P5 IMAD.IADD R5, R5, 0x1, -R0 ;  /* 0x000000010505d824 */ /* 0x000fe200078e0a00 */
[C---:B------:R-:W-:Y:S01]  /*1870*/  ISETP.GT.U32.AND P5, PT, R0.reuse, R11, PT ;  /* 0x0000000b0000720c */ /* 0x040fe20003fa4070 */
[----:B------:R-:W-:Y:S01]  /*1880*/  IMAD.MOV.U32 R42, RZ, RZ, R7 ;  /* 0x000000ffff2a7224 */ /* 0x000fe200078e0007 */
[----:B------:R-:W-:Y:S01]  /*1890*/  IABS R29, R41 ;  /* 0x00000029001d7213 */ /* 0x000fe20000000000 */
[C---:B------:R-:W-:Y:S01]  /*18a0*/  IMAD R3, R0.reuse, R6, R15 ;  /* 0x0000000600037224 */ /* 0x040fe200078e020f */
[----:B------:R-:W-:Y:S01]  /*18b0*/  IABS R31, R43 ;  /* 0x0000002b001f7213 */ /* 0x000fe20000000000 */
[----:B------:R-:W-:Y:S01]  /*18c0*/  IMAD.MOV.U32 R7, RZ, RZ, R8 ;  /* 0x000000ffff077224 */ /* 0x000fe200078e0008 */
[----:B------:R-:W-:Y:S01]  /*18d0*/  LOP3.LUT R8, R9, 0x50, RZ, 0xfc, !PT ;  /* 0x0000005009087812 */ /* 0x000fe200078efcff */
[----:B------:R-:W-:Y:S01]  /*18e0*/  @!P3 IMAD.MOV R42, RZ, RZ, -R42 ;  /* 0x000000ffff2ab224 */ /* 0x000fe200078e0a2a */
[C---:B------:R-:W-:Y:S01]  /*18f0*/  ISETP.GT.U32.AND P3, PT, R0.reuse, R13, PT ;  /* 0x0000000d0000720c */ /* 0x040fe20003f64070 */
[----:B------:R-:W-:Y:S01]  /*1900*/  @!P4 IMAD.IADD R19, R19, 0x1, -R0 ;  /* 0x000000011313c824 */ /* 0x000fe200078e0a00 */
[----:B------:R-:W-:Y:S01]  /*1910*/  ISETP.GT.U32.AND P4, PT, R0, R3, PT ;  /* 0x000000030000720c */ /* 0x000fe20003f84070 */
[----:B------:R-:W-:Y:S01]  /*1920*/  IMAD.MOV.U32 R40, RZ, RZ, R5 ;  /* 0x000000ffff287224 */ /* 0x000fe200078e0005 */
[----:B------:R-:W-:Y:S01]  /*1930*/  IABS R15, R8 ;  /* 0x00000008000f7213 */ /* 0x000fe20000000000 */
[----:B------:R-:W-:-:S04]  /*1940*/  IMAD.HI.U32 R5, R4, R7, RZ ;  /* 0x0000000704057227 */ /* 0x000fc800078e00ff */
[----:B------:R-:W-:Y:S02]  /*1950*/  IMAD.MOV R5, RZ, RZ, -R5 ;  /* 0x000000ffff057224 */ /* 0x000fe400078e0a05 */
[--C-:B------:R-:W-:Y:S02]  /*1960*/  @!P5 IMAD.IADD R11, R11, 0x1, -R0.reuse ;  /* 0x000000010b0bd824 */ /* 0x100fe400078e0a00 */
[--C-:B------:R-:W-:Y:S01]  /*1970*/  @!P6 IMAD.IADD R17, R17, 0x1, -R0.reuse ;  /* 0x000000011111e824 */ /* 0x100fe200078e0a00 */
[----:B------:R-:W-:Y:S01]  /*1980*/  ISETP.GE.AND P6, PT, R25, RZ, PT ;  /* 0x000000ff1900720c */ /* 0x000fe20003fc6270 */
[C---:B------:R-:W-:Y:S01]  /*1990*/  IMAD R5, R0.reuse, R5, R7 ;  /* 0x0000000500057224 */ /* 0x040fe200078e0207 */
[----:B------:R-:W-:Y:S01]  /*19a0*/  LOP3.LUT R25, R9, 0x54, RZ, 0xfc, !PT ;  /* 0x0000005409197812 */ /* 0x000fe200078efcff */
[--C-:B------:R-:W-:Y:S01]  /*19b0*/  @!P3 IMAD.IADD R13, R13, 0x1, -R0.reuse ;  /* 0x000000010d0db824 */ /* 0x100fe200078e0a00 */
[C---:B------:R-:W-:Y:S01]  /*19c0*/  ISETP.GT.U32.AND P5, PT, R0.reuse, R11, PT ;  /* 0x0000000b0000720c */ /* 0x040fe20003fa4070 */
[----:B------:R-:W-:Y:S01]  /*19d0*/  IMAD.MOV.U32 R44, RZ, RZ, R17 ;  /* 0x000000ffff2c7224 */ /* 0x000fe200078e0011 */
[----:B------:R-:W-:Y:S01]  /*19e0*/  IABS R7, R25 ;  /* 0x0000001900077213 */ /* 0x000fe20000000000 */
[----:B------:R-:W-:Y:S01]  /*19f0*/  @!P4 IMAD.IADD R3, R3, 0x1, -R0 ;  /* 0x000000010303c824 */ /* 0x000fe200078e0a00 */
[----:B------:R-:W-:Y:S01]  /*1a00*/  ISETP.GT.U32.AND P4, PT, R0, R5, PT ;  /* 0x000000050000720c */ /* 0x000fe20003f84070 */
[----:B------:R-:W-:Y:S01]  /*1a10*/  IMAD.HI.U32 R6, R4, R15, RZ ;  /* 0x0000000f04067227 */ /* 0x000fe200078e00ff */
[----:B------:R-:W-:-:S02]  /*1a20*/  ISETP.GE.AND P3, PT, R23, RZ, PT ;  /* 0x000000ff1700720c */ /* 0x000fc40003f66270 */
[----:B------:R-:W-:Y:S01]  /*1a30*/  IABS R23, R35 ;  /* 0x0000002300177213 */ /* 0x000fe20000000000 */
[----:B------:R-:W-:Y:S01]  /*1a40*/  @!P1 IMAD.MOV R44, RZ, RZ, -R44 ;  /* 0x000000ffff2c9224 */ /* 0x000fe200078e0a2c */
[C---:B------:R-:W-:Y:S01]  /*1a50*/  ISETP.GT.U32.AND P1, PT, R0.reuse, R13, PT ;  /* 0x0000000d0000720c */ /* 0x040fe20003f24070 */
[----:B------:R-:W-:Y:S02]  /*1a60*/  IMAD.MOV R6, RZ, RZ, -R6 ;  /* 0x000000ffff067224 */ /* 0x000fe400078e0a06 */
[----:B------:R-:W-:Y:S02]  /*1a70*/  IMAD.MOV.U32 R17, RZ, RZ, R7 ;  /* 0x000000ffff117224 */ /* 0x000fe400078e0007 */
[----:B------:R-:W-:Y:S01]  /*1a80*/  IMAD.MOV.U32 R46, RZ, RZ, R19 ;  /* 0x000000ffff2e7224 */ /* 0x000fe200078e0013 */
[----:B------:R-:W-:Y:S01]  /*1a90*/  LOP3.LUT R19, R9, 0x58, RZ, 0xfc, !PT ;  /* 0x0000005809137812 */ /* 0x000fe200078efcff */
[----:B------:R-:W-:Y:S02]  /*1aa0*/  IMAD R7, R0, R6, R15 ;  /* 0x0000000600077224 */ /* 0x000fe400078e020f */
[----:B------:R-:W-:Y:S01]  /*1ab0*/  IMAD.HI.U32 R6, R4, R17, RZ ;  /* 0x0000001104067227 */ /* 0x000fe200078e00ff */
[----:B------:R-:W-:-:S03]  /*1ac0*/  IABS R15, R19 ;  /* 0x00000013000f7213 */ /* 0x000fc60000000000 */
[--C-:B------:R-:W-:Y:S01]  /*1ad0*/  @!P5 IMAD.IADD R11, R11, 0x1, -R0.reuse ;  /* 0x000000010b0bd824 */ /* 0x100fe200078e0a00 */
[----:B------:R-:W-:Y:S01]  /*1ae0*/  ISETP.GE.AND P5, PT, R27, RZ, PT ;  /* 0x000000ff1b00720c */ /* 0x000fe20003fa6270 */
[----:B------:R-:W-:Y:S01]  /*1af0*/  @!P4 IMAD.IADD R5, R5, 0x1, -R0 ;  /* 0x000000010505c824 */ /* 0x000fe200078e0a00 */
[----:B------:R-:W-:Y:S01]  /*1b00*/  IABS R27, R39 ;  /* 0x00000027001b7213 */ /* 0x000fe20000000000 */
[----:B------:R-:W-:Y:S02]  /*1b10*/  IMAD.MOV R6, RZ, RZ, -R6 ;  /* 0x000000ffff067224 */ /* 0x000fe400078e0a06 */
[----:B------:R-:W-:Y:S01]  /*1b20*/  IMAD.MOV.U32 R48, RZ, RZ, R11 ;  /* 0x000000ffff307224 */ /* 0x000fe200078e000b */
[C---:B------:R-:W-:Y:S01]  /*1b30*/  ISETP.GT.U32.AND P4, PT, R0.reuse, R5, PT ;  /* 0x000000050000720c */ /* 0x040fe20003f84070 */
[----:B------:R-:W-:Y:S01]  /*1b40*/  @!P1 IMAD.IADD R13, R13, 0x1, -R0 ;  /* 0x000000010d0d9824 */ /* 0x000fe200078e0a00 */
[C---:B------:R-:W-:Y:S01]  /*1b50*/  ISETP.GT.U32.AND P1, PT, R0.reuse, R7, PT ;  /* 0x000000070000720c */ /* 0x040fe20003f24070 */
[----:B------:R-:W-:-:S02]  /*1b60*/  IMAD R11, R0, R6, R17 ;  /* 0x00000006000b7224 */ /* 0x000fc400078e0211 */
[----:B------:R-:W-:-:S04]  /*1b70*/  IMAD.HI.U32 R6, R4, R15, RZ ;  /* 0x0000000f04067227 */ /* 0x000fc800078e00ff */
[----:B------:R-:W-:Y:S01]  /*1b80*/  @!P0 IMAD.MOV R46, RZ, RZ, -R46 ;  /* 0x000000ffff2e8224 */ /* 0x000fe200078e0a2e */
[C---:B------:R-:W-:Y:S01]  /*1b90*/  ISETP.GT.U32.AND P0, PT, R0.reuse, R3, PT ;  /* 0x000000030000720c */ /* 0x040fe20003f04070 */
[----:B------:R-:W-:Y:S02]  /*1ba0*/  IMAD.MOV R6, RZ, RZ, -R6 ;  /* 0x000000ffff067224 */ /* 0x000fe400078e0a06 */
[----:B------:R-:W-:Y:S02]  /*1bb0*/  IMAD.MOV.U32 R50, RZ, RZ, R13 ;  /* 0x000000ffff327224 */ /* 0x000fe400078e000d */
[C---:B------:R-:W-:Y:S02]  /*1bc0*/  IMAD R13, R0.reuse, R6, R15 ;  /* 0x00000006000d7224 */ /* 0x040fe400078e020f */
[--C-:B------:R-:W-:Y:S02]  /*1bd0*/  @!P1 IMAD.IADD R7, R7, 0x1, -R0.reuse ;  /* 0x0000000107079824 */ /* 0x100fe400078e0a00 */
[----:B------:R-:W-:Y:S01]  /*1be0*/  @!P4 IMAD.IADD R5, R5, 0x1, -R0 ;  /* 0x000000010505c824 */ /* 0x000fe200078e0a00 */
[C---:B------:R-:W-:Y:S01]  /*1bf0*/  ISETP.GT.U32.AND P4, PT, R0.reuse, R13, PT ;  /* 0x0000000d0000720c */ /* 0x040fe20003f84070 */
[----:B------:R-:W-:Y:S01]  /*1c00*/  @!P6 IMAD.MOV R50, RZ, RZ, -R50 ;  /* 0x000000ffff32e224 */ /* 0x000fe200078e0a32 */
[C---:B------:R-:W-:Y:S01]  /*1c10*/  ISETP.GT.U32.AND P1, PT, R0.reuse, R7, PT ;  /* 0x000000070000720c */ /* 0x040fe20003f24070 */
[----:B------:R-:W-:Y:S01]  /*1c20*/  @!P0 IMAD.IADD R3, R3, 0x1, -R0 ;  /* 0x0000000103038824 */ /* 0x000fe200078e0a00 */
[----:B------:R-:W-:Y:S01]  /*1c30*/  ISETP.GT.U32.AND P6, PT, R0, R11, PT ;  /* 0x0000000b0000720c */ /* 0x000fe20003fc4070 */
[----:B------:R-:W-:Y:S01]  /*1c40*/  @!P2 IMAD.MOV R40, RZ, RZ, -R40 ;  /* 0x000000ffff28a224 */ /* 0x000fe200078e0a28 */
[----:B------:R-:W-:Y:S01]  /*1c50*/  ISETP.GE.AND P2, PT, R33, RZ, PT ;  /* 0x000000ff2100720c */ /* 0x000fe20003f46270 */
[----:B------:R-:W-:Y:S01]  /*1c60*/  IMAD.MOV.U32 R52, RZ, RZ, R3 ;  /* 0x000000ffff347224 */ /* 0x000fe200078e0003 */
[----:B------:R-:W-:Y:S01]  /*1c70*/  LOP3.LUT R3, R9, 0x5c, RZ, 0xfc, !PT ;  /* 0x0000005c09037812 */ /* 0x000fe200078efcff */
[----:B------:R-:W-:Y:S01]  /*1c80*/  IMAD.MOV.U32 R54, RZ, RZ, R5 ;  /* 0x000000ffff367224 */ /* 0x000fe200078e0005 */
[----:B------:R-:W-:Y:S01]  /*1c90*/  ISETP.GE.AND P0, PT, R25, RZ, PT ;  /* 0x000000ff1900720c */ /* 0x000fe20003f06270 */
[----:B------:R-:W-:Y:S01]  /*1ca0*/  @!P5 IMAD.MOV R52, RZ, RZ, -R52 ;  /* 0x000000ffff34d224 */ /* 0x000fe200078e0a34 */
[----:B------:R-:W-:Y:S01]  /*1cb0*/  IABS R15, R3 ;  /* 0x00000003000f7213 */ /* 0x000fe20000000000 */
[--C-:B------:R-:W-:Y:S01]  /*1cc0*/  @!P4 IMAD.IADD R13, R13, 0x1, -R0.reuse ;  /* 0x000000010d0dc824 */ /* 0x100fe200078e0a00 */
[----:B------:R-:W-:Y:S01]  /*1cd0*/  ISETP.GE.AND P5, PT, R19, RZ, PT ;  /* 0x000000ff1300720c */ /* 0x000fe20003fa6270 */
[----:B------:R-:W-:Y:S01]  /*1ce0*/  @!P1 IMAD.IADD R7, R7, 0x1, -R0 ;  /* 0x0000000107079824 */ /* 0x000fe200078e0a00 */
[----:B------:R-:W-:Y:S01]  /*1cf0*/  ISETP.GE.AND P1, PT, R3, RZ, PT ;  /* 0x000000ff0300720c */ /* 0x000fe20003f26270 */
[----:B------:R-:W-:Y:S01]  /*1d00*/  IMAD.HI.U32 R3, R4, R15, RZ ;  /* 0x0000000f04037227 */ /* 0x000fe200078e00ff */
[----:B------:R-:W-:-:S02]  /*1d10*/  ISETP.GT.U32.AND P4, PT, R0, R13, PT ;  /* 0x0000000d0000720c */ /* 0x000fc40003f84070 */
[----:B------:R-:W-:Y:S01]  /*1d20*/  LOP3.LUT R19, R9, 0x60, RZ, 0xfc, !PT ;  /* 0x0000006009137812 */ /* 0x000fe200078efcff */
[----:B------:R-:W-:Y:S01]  /*1d30*/  IMAD.MOV R3, RZ, RZ, -R3 ;  /* 0x000000ffff037224 */ /* 0x000fe200078e0a03 */
[----:B------:R-:W-:Y:S01]  /*1d40*/  IABS R25, R37 ;  /* 0x0000002500197213 */ /* 0x000fe20000000000 */
[----:B------:R-:W-:Y:S01]  /*1d50*/  @!P6 IMAD.IADD R11, R11, 0x1, -R0 ;  /* 0x000000010b0be824 */ /* 0x000fe200078e0a00 */
[----:B------:R-:W-:Y:S01]  /*1d60*/  IABS R17, R19 ;  /* 0x0000001300117213 */ /* 0x000fe20000000000 */
[----:B------:R-:W-:Y:S02]  /*1d70*/  IMAD R15, R0, R3, R15 ;  /* 0x00000003000f7224 */ /* 0x000fe400078e020f */
[----:B------:R-:W-:Y:S01]  /*1d80*/  @!P2 IMAD.MOV R48, RZ, RZ, -R48 ;  /* 0x000000ffff30a224 */ /* 0x000fe200078e0a30 */
[----:B------:R-:W-:Y:S01]  /*1d90*/  ISETP.GE.AND P2, PT, R8, RZ, PT ;  /* 0x000000ff0800720c */ /* 0x000fe20003f46270 */
[----:B------:R-:W-:Y:S01]  /*1da0*/  IMAD.HI.U32 R6, R4, R17, RZ ;  /* 0x0000001104067227 */ /* 0x000fe200078e00ff */
[----:B------:R-:W-:-:S03]  /*1db0*/  ISETP.GT.U32.AND P6, PT, R0, R11, PT ;  /* 0x0000000b0000720c */ /* 0x000fc60003fc4070 */
[----:B------:R-:W-:Y:S01]  /*1dc0*/  @!P4 IMAD.IADD R13, R13, 0x1, -R0 ;  /* 0x000000010d0dc824 */ /* 0x000fe200078e0a00 */
[----:B------:R-:W-:Y:S01]  /*1dd0*/  ISETP.GT.U32.AND P4, PT, R0, R15, PT ;  /* 0x0000000f0000720c */ /* 0x000fe20003f84070 */
[----:B------:R-:W-:Y:S02]  /*1de0*/  IMAD.MOV R6, RZ, RZ, -R6 ;  /* 0x000000ffff067224 */ /* 0x000fe400078e0a06 */
[----:B------:R-:W-:-:S04]  /*1df0*/  IMAD.HI.U32 R8, R4, R23, RZ ;  /* 0x0000001704087227 */ /* 0x000fc800078e00ff */
[----:B------:R-:W-:Y:S02]  /*1e00*/  IMAD R17, R0, R6, R17 ;  /* 0x0000000600117224 */ /* 0x000fe400078e0211 */
[----:B------:R-:W-:-:S04]  /*1e10*/  IMAD.HI.U32 R3, R4, R25, RZ ;  /* 0x0000001904037227 */ /* 0x000fc800078e00ff */
[----:B------:R-:W-:Y:S01]  /*1e20*/  @!P4 IMAD.IADD R15, R15, 0x1, -R0 ;  /* 0x000000010f0fc824 */ /* 0x000fe200078e0a00 */
[----:B------:R-:W-:Y:S01]  /*1e30*/  ISETP.GT.U32.AND P4, PT, R0, R17, PT ;  /* 0x000000110000720c */ /* 0x000fe20003f84070 */
[----:B------:R-:W-:Y:S02]  /*1e40*/  IMAD.MOV R8, RZ, RZ, -R8 ;  /* 0x000000ffff087224 */ /* 0x000fe400078e0a08 */
[----:B------:R-:W-:Y:S02]  /*1e50*/  IMAD.MOV.U32 R56, RZ, RZ, R7 ;  /* 0x000000ffff387224 */ /* 0x000fe400078e0007 */
[----:B------:R-:W-:Y:S02]  /*1e60*/  IMAD.MOV R3, RZ, RZ, -R3 ;  /* 0x000000ffff037224 */ /* 0x000fe400078e0a03 */
[----:B------:R-:W-:-:S04]  /*1e70*/  IMAD.HI.U32 R6, R4, R29, RZ ;  /* 0x0000001d04067227 */ /* 0x000fc800078e00ff */
[C---:B------:R-:W-:Y:S02]  /*1e80*/  IMAD R23, R0.reuse, R8, R23 ;  /* 0x0000000800177224 */ /* 0x040fe400078e0217 */
[----:B------:R-:W-:Y:S02]  /*1e90*/  @!P4 IMAD.IADD R17, R17, 0x1, -R0 ;  /* 0x000000011111c824 */ /* 0x000fe400078e0a00 */
[----:B------:R-:W-:Y:S01]  /*1ea0*/  @!P3 IMAD.MOV R54, RZ, RZ, -R54 ;  /* 0x000000ffff36b224 */ /* 0x000fe200078e0a36 */
[C---:B------:R-:W-:Y:S01]  /*1eb0*/  ISETP.GT.U32.AND P3, PT, R0.reuse, R15, PT ;  /* 0x0000000f0000720c */ /* 0x040fe20003f64070 */
[----:B------:R-:W-:Y:S01]  /*1ec0*/  @!P2 IMAD.MOV R56, RZ, RZ, -R56 ;  /* 0x000000ffff38a224 */ /* 0x000fe200078e0a38 */
[C---:B------:R-:W-:Y:S01]  /*1ed0*/  ISETP.GT.U32.AND P2, PT, R0.reuse, R17, PT ;  /* 0x000000110000720c */ /* 0x040fe20003f44070 */
[----:B------:R-:W-:Y:S01]  /*1ee0*/  @!P6 IMAD.IADD R11, R11, 0x1, -R0 ;  /* 0x000000010b0be824 */ /* 0x000fe200078e0a00 */
[----:B------:R-:W-:Y:S01]  /*1ef0*/  ISETP.GE.AND P6, PT, R19, RZ, PT ;  /* 0x000000ff1300720c */ /* 0x000fe20003fc6270 */
[C---:B------:R-:W-:Y:S01]  /*1f00*/  IMAD R25, R0.reuse, R3, R25 ;  /* 0x0000000300197224 */ /* 0x040fe200078e0219 */
[----:B------:R-:W-:Y:S01]  /*1f10*/  LOP3.LUT R19, R9, 0x78, RZ, 0xfc, !PT ;  /* 0x0000007809137812 */ /* 0x000fe200078efcff */
[----:B------:R-:W-:Y:S01]  /*1f20*/  IMAD.MOV R8, RZ, RZ, -R6 ;  /* 0x000000ffff087224 */ /* 0x000fe200078e0a06 */
[----:B------:R-:W-:Y:S01]  /*1f30*/  ISETP.GT.U32.AND P4, PT, R0, R23, PT ;  /* 0x000000170000720c */ /* 0x000fe20003f84070 */
[----:B------:R-:W-:Y:S01]  /*1f40*/  IMAD.HI.U32 R3, R4, R27, RZ ;  /* 0x0000001b04037227 */ /* 0x000fe200078e00ff */
[----:B------:R-:W-:-:S02]  /*1f50*/  IABS R33, R19 ;  /* 0x0000001300217213 */ /* 0x000fc40000000000 */
[----:B------:R-:W-:Y:S01]  /*1f60*/  SHF.R.U32.HI R9, RZ, 0x6, R69 ;  /* 0x00000006ff097819 */ /* 0x000fe20000011645 */
[----:B------:R-:W-:-:S04]  /*1f70*/  IMAD.HI.U32 R6, R4, R31, RZ ;  /* 0x0000001f04067227 */ /* 0x000fc800078e00ff */
[----:B------:R-:W-:Y:S02]  /*1f80*/  IMAD.MOV R3, RZ, RZ, -R3 ;  /* 0x000000ffff037224 */ /* 0x000fe400078e0a03 */
[----:B------:R-:W-:Y:S02]  /*1f90*/  IMAD.MOV R6, RZ, RZ, -R6 ;  /* 0x000000ffff067224 */ /* 0x000fe400078e0a06 */
[C---:B------:R-:W-:Y:S01]  /*1fa0*/  IMAD R27, R0.reuse, R3, R27 ;  /* 0x00000003001b7224 */ /* 0x040fe200078e021b */
[----:B------:R-:W-:Y:S01]  /*1fb0*/  SGXT.U32 R3, R9, 0x1 ;  /* 0x000000010903781a */ /* 0x000fe20000000000 */
[----:B------:R-:W-:Y:S02]  /*1fc0*/  IMAD R29, R0, R8, R29 ;  /* 0x00000008001d7224 */ /* 0x000fe400078e021d */
[----:B------:R-:W-:Y:S01]  /*1fd0*/  IMAD.MOV.U32 R58, RZ, RZ, R11 ;  /* 0x000000ffff3a7224 */ /* 0x000fe200078e000b */
[----:B------:R-:W-:Y:S01]  /*1fe0*/  LOP3.LUT R103, R3, 0xa, RZ, 0xfc, !PT ;  /* 0x0000000a03677812 */ /* 0x000fe200078efcff */
[----:B------:R-:W-:-:S02]  /*1ff0*/  IMAD.MOV.U32 R60, RZ, RZ, R13 ;  /* 0x000000ffff3c7224 */ /* 0x000fc400078e000d */
[----:B------:R-:W-:Y:S02]  /*2000*/  IMAD R31, R0, R6, R31 ;  /* 0x00000006001f7224 */ /* 0x000fe400078e021f */
[----:B------:R-:W-:Y:S01]  /*2010*/  IMAD.HI.U32 R4, R4, R33, RZ ;  /* 0x0000002104047227 */ /* 0x000fe200078e00ff */
[----:B------:R-:W1:Y:S03]  /*2020*/  LDC R6, c[0x0][0x3a0] ;  /* 0x0000e800ff067b82 */ /* 0x000e660000000800 */
[----:B------:R-:W-:Y:S01]  /*2030*/  @!P0 IMAD.MOV R58, RZ, RZ, -R58 ;  /* 0x000000ffff3a8224 */ /* 0x000fe200078e0a3a */
[C---:B------:R-:W-:Y:S01]  /*2040*/  ISETP.GT.U32.AND P0, PT, R0.reuse, R25, PT ;  /* 0x000000190000720c */ /* 0x040fe20003f04070 */
[----:B------:R-:W-:Y:S01]  /*2050*/  @!P5 IMAD.MOV R60, RZ, RZ, -R60 ;  /* 0x000000ffff3cd224 */ /* 0x000fe200078e0a3c */
[C---:B------:R-:W-:Y:S01]  /*2060*/  ISETP.GT.U32.AND P5, PT, R0.reuse, R27, PT ;  /* 0x0000001b0000720c */ /* 0x040fe20003fa4070 */
[--C-:B------:R-:W-:Y:S01]  /*2070*/  @!P3 IMAD.IADD R15, R15, 0x1, -R0.reuse ;  /* 0x000000010f0fb824 */ /* 0x100fe200078e0a00 */
[C---:B------:R-:W-:Y:S01]  /*2080*/  ISETP.GT.U32.AND P3, PT, R0.reuse, R29, PT ;  /* 0x0000001d0000720c */ /* 0x040fe20003f64070 */
[----:B------:R-:W-:Y:S01]  /*2090*/  @!P2 IMAD.IADD R17, R17, 0x1, -R0 ;  /* 0x000000011111a824 */ /* 0x000fe200078e0a00 */
[----:B------:R-:W-:Y:S01]  /*20a0*/  ISETP.GT.U32.AND P2, PT, R0, R31, PT ;  /* 0x0000001f0000720c */ /* 0x000fe20003f44070 */
[----:B------:R-:W-:-:S02]  /*20b0*/  IMAD.MOV R4, RZ, RZ, -R4 ;  /* 0x000000ffff047224 */ /* 0x000fc400078e0a04 */
[--C-:B------:R-:W-:Y:S02]  /*20c0*/  @!P4 IMAD.IADD R23, R23, 0x1, -R0.reuse ;  /* 0x000000011717c824 */ /* 0x100fe400078e0a00 */
[C---:B------:R-:W-:Y:S01]  /*20d0*/  IMAD R33, R0.reuse, R4, R33 ;  /* 0x0000000400217224 */ /* 0x040fe200078e0221 */
[----:B------:R-:W-:Y:S01]  /*20e0*/  LOP3.LUT R4, R69, 0x1f, RZ, 0xc0, !PT ;  /* 0x0000001f45047812 */ /* 0x000fe200078ec0ff */
[----:B------:R-:W-:Y:S02]  /*20f0*/  IMAD.MOV.U32 R62, RZ, RZ, R15 ;  /* 0x000000ffff3e7224 */ /* 0x000fe400078e000f */
[--C-:B------:R-:W-:Y:S01]  /*2100*/  @!P0 IMAD.IADD R25, R25, 0x1, -R0.reuse ;  /* 0x0000000119198824 */ /* 0x100fe200078e0a00 */
[C---:B------:R-:W-:Y:S01]  /*2110*/  ISETP.GT.U32.AND P4, PT, R0.reuse, R33, PT ;  /* 0x000000210000720c */ /* 0x040fe20003f84070 */
[--C-:B------:R-:W-:Y:S01]  /*2120*/  @!P5 IMAD.IADD R27, R27, 0x1, -R0.reuse ;  /* 0x000000011b1bd824 */ /* 0x100fe200078e0a00 */
[----:B------:R-:W-:Y:S01]  /*2130*/  ISETP.GE.AND P0, PT, R35, RZ, PT ;  /* 0x000000ff2300720c */ /* 0x000fe20003f06270 */
[--C-:B------:R-:W-:Y:S01]  /*2140*/  @!P3 IMAD.IADD R29, R29, 0x1, -R0.reuse ;  /* 0x000000011d1db824 */ /* 0x100fe200078e0a00 */
[C---:B------:R-:W-:Y:S01]  /*2150*/  ISETP.GT.U32.AND P5, PT, R0.reuse, R25, PT ;  /* 0x000000190000720c */ /* 0x040fe20003fa4070 */
[----:B------:R-:W-:Y:S01]  /*2160*/  IMAD.MOV.U32 R64, RZ, RZ, R17 ;  /* 0x000000ffff407224 */ /* 0x000fe200078e0011 */
[C---:B------:R-:W-:Y:S01]  /*2170*/  ISETP.GT.U32.AND P3, PT, R0.reuse, R27, PT ;  /* 0x0000001b0000720c */ /* 0x040fe20003f64070 */
[----:B------:R-:W-:Y:S01]  /*2180*/  @!P2 IMAD.IADD R31, R31, 0x1, -R0 ;  /* 0x000000011f1fa824 */ /* 0x000fe200078e0a00 */
[C---:B------:R-:W-:Y:S01]  /*2190*/  ISETP.GT.U32.AND P2, PT, R0.reuse, R29, PT ;  /* 0x0000001d0000720c */ /* 0x040fe20003f44070 */
[----:B------:R-:W-:Y:S01]  /*21a0*/  @!P1 IMAD.MOV R62, RZ, RZ, -R62 ;  /* 0x000000ffff3e9224 */ /* 0x000fe200078e0a3e */
[C---:B------:R-:W-:Y:S01]  /*21b0*/  ISETP.GT.U32.AND P1, PT, R0.reuse, R23, PT ;  /* 0x000000170000720c */ /* 0x040fe20003f24070 */
[----:B------:R-:W-:Y:S01]  /*21c0*/  @!P6 IMAD.MOV R64, RZ, RZ, -R64 ;  /* 0x000000ffff40e224 */ /* 0x000fe200078e0a40 */
[----:B------:R-:W-:Y:S01]  /*21d0*/  ISETP.GT.U32.AND P6, PT, R0, R31, PT ;  /* 0x0000001f0000720c */ /* 0x000fe20003fc4070 */
[C---:B----4-:R-:W-:Y:S01]  /*21e0*/  IMAD R5, R3.reuse, R118, RZ ;  /* 0x0000007603057224 */ /* 0x050fe200078e02ff */
[----:B------:R-:W-:Y:S01]  /*21f0*/  LOP3.LUT R35, R3, 0x8, RZ, 0xfc, !PT ;  /* 0x0000000803237812 */ /* 0x000fe200078efcff */
[----:B------:R-:W-:-:S02]  /*2200*/  @!P4 IMAD.IADD R33, R33, 0x1, -R0 ;  /* 0x000000012121c824 */ /* 0x000fc400078e0a00 */
[----:B------:R-:W-:Y:S02]  /*2210*/  IMAD R7, R118, 0x2, R5 ;  /* 0x0000000276077824 */ /* 0x000fe400078e0205 */
[--C-:B------:R-:W-:Y:S01]  /*2220*/  @!P5 IMAD.IADD R25, R25, 0x1, -R0.reuse ;  /* 0x000000011919d824 */ /* 0x100fe200078e0a00 */
[----:B------:R-:W-:Y:S01]  /*2230*/  ISETP.GT.U32.AND P4, PT, R0, R33, PT ;  /* 0x000000210000720c */ /* 0x000fe20003f84070 */
[C---:B------:R-:W-:Y:S01]  /*2240*/  IMAD R9, R118.reuse, 0x2, R7 ;  /* 0x0000000276097824 */ /* 0x040fe200078e0207 */
[----:B------:R-:W-:Y:S01]  /*2250*/  ISETP.GE.AND P5, PT, R39, RZ, PT ;  /* 0x000000ff2700720c */ /* 0x000fe20003fa6270 */
[--C-:B------:R-:W-:Y:S01]  /*2260*/  @!P1 IMAD.IADD R23, R23, 0x1, -R0.reuse ;  /* 0x0000000117179824 */ /* 0x100fe200078e0a00 */
[----:B------:R-:W-:Y:S01]  /*2270*/  ISETP.GE.AND P1, PT, R37, RZ, PT ;  /* 0x000000ff2500720c */ /* 0x000fe20003f26270 */
[C---:B------:R-:W-:Y:S02]  /*2280*/  IMAD R11, R118.reuse, 0x2, R9 ;  /* 0x00000002760b7824 */ /* 0x040fe400078e0209 */
[--C-:B------:R-:W-:Y:S01]  /*2290*/  @!P3 IMAD.IADD R27, R27, 0x1, -R0.reuse ;  /* 0x000000011b1bb824 */ /* 0x100fe200078e0a00 */
[----:B------:R-:W-:Y:S01]  /*22a0*/  ISETP.GE.AND P3, PT, R41, RZ, PT ;  /* 0x000000ff2900720c */ /* 0x000fe20003f66270 */
[--C-:B------:R-:W-:Y:S01]  /*22b0*/  @!P2 IMAD.IADD R29, R29, 0x1, -R0.reuse ;  /* 0x000000011d1da824 */ /* 0x100fe200078e0a00 */
[----:B------:R-:W-:Y:S01]  /*22c0*/  ISETP.GE.AND P2, PT, R43, RZ, PT ;  /* 0x000000ff2b00720c */ /* 0x000fe20003f46270 */
[----:B------:R-:W-:Y:S01]  /*22d0*/  @!P6 IMAD.IADD R31, R31, 0x1, -R0 ;  /* 0x000000011f1fe824 */ /* 0x000fe200078e0a00 */
[----:B------:R-:W-:Y:S01]  /*22e0*/  ISETP.GE.AND P6, PT, R19, RZ, PT ;  /* 0x000000ff1300720c */ /* 0x000fe20003fc6270 */
[----:B------:R-:W-:-:S02]  /*22f0*/  IMAD R13, R118, 0x2, R11 ;  /* 0x00000002760d7824 */ /* 0x000fc400078e020b */
[----:B------:R-:W-:Y:S01]  /*2300*/  @!P4 IMAD.IADD R33, R33, 0x1, -R0 ;  /* 0x000000012121c824 */ /* 0x000fe200078e0a00 */
[----:B------:R-:W-:Y:S01]  /*2310*/  ISETP.NE.AND P4, PT, R21, RZ, PT ;  /* 0x000000ff1500720c */ /* 0x000fe20003f85270 */
[C---:B------:R-:W-:Y:S01]  /*2320*/  IMAD R15, R118.reuse, 0x2, R13 ;  /* 0x00000002760f7824 */ /* 0x040fe200078e020d */
[----:B------:R-:W-:Y:S01]  /*2330*/  LOP3.LUT R21, RZ, R21, RZ, 0x33, !PT ;  /* 0x00000015ff157212 */ /* 0x000fe200078e33ff */
[----:B------:R-:W-:Y:S02]  /*2340*/  @!P0 IMAD.MOV R23, RZ, RZ, -R23 ;  /* 0x000000ffff178224 */ /* 0x000fe400078e0a17 */
[C---:B------:R-:W-:Y:S01]  /*2350*/  IMAD R17, R118.reuse, 0x2, R15 ;  /* 0x0000000276117824 */ /* 0x040fe200078e020f */
[C---:B------:R-:W-:Y:S01]  /*2360*/  SEL R43, R21.reuse, R14, !P4 ;  /* 0x0000000e152b7207 */ /* 0x040fe20006000000 */
[----:B------:R-:W-:Y:S01]  /*2370*/  @!P1 IMAD.MOV R25, RZ, RZ, -R25 ;  /* 0x000000ffff199224 */ /* 0x000fe200078e0a19 */
        /* <DEDUP_REMOVED lines=9> */
[----:B------:R-:W-:Y:S01]  /*2410*/  IMAD R19, R118, 0x2, R17 ;  /* 0x0000000276137824 */ /* 0x000fe200078e0211 */
[C---:B------:R-:W-:Y:S01]  /*2420*/  SEL R49, R21.reuse, R28, !P4 ;  /* 0x0000001c15317207 */ /* 0x040fe20006000000 */
[----:B------:R-:W-:Y:S01]  /*2430*/  IMAD R10, R10, UR4, RZ ;  /* 0x000000040a0a7c24 */ /* 0x000fe2000f8e02ff */
[C---:B------:R-:W-:Y:S01]  /*2440*/  SEL R51, R21.reuse, R30, !P4 ;  /* 0x0000001e15337207 */ /* 0x040fe20006000000 */
[----:B------:R-:W-:Y:S01]  /*2450*/  IMAD R8, R4, R119, RZ ;  /* 0x0000007704087224 */ /* 0x000fe200078e02ff */
[C---:B------:R-:W-:Y:S01]  /*2460*/  SEL R53, R21.reuse, R32, !P4 ;  /* 0x0000002015357207 */ /* 0x040fe20006000000 */
[----:B------:R-:W2:Y:S01]  /*2470*/  LDCU UR4, c[0x0][0x3b0] ;  /* 0x00007600ff0477ac */ /* 0x000ea20008000800 */
[----:B------:R-:W-:-:S02]  /*2480*/  SEL R55, R21, R34, !P4 ;  /* 0x0000002215377207 */ /* 0x000fc40006000000 */
[C---:B------:R-:W-:Y:S02]  /*2490*/  SEL R57, R21.reuse, R36, !P4 ;  /* 0x0000002415397207 */ /* 0x040fe40006000000 */
[C---:B------:R-:W-:Y:S02]  /*24a0*/  SEL R59, R21.reuse, R38, !P4 ;  /* 0x00000026153b7207 */ /* 0x040fe40006000000 */
[C---:B------:R-:W-:Y:S02]  /*24b0*/  SEL R61, R21.reuse, R40, !P4 ;  /* 0x00000028153d7207 */ /* 0x040fe40006000000 */
[C---:B------:R-:W-:Y:S02]  /*24c0*/  SEL R63, R21.reuse, R42, !P4 ;  /* 0x0000002a153f7207 */ /* 0x040fe40006000000 */
[C---:B------:R-:W-:Y:S02]  /*24d0*/  SEL R65, R21.reuse, R44, !P4 ;  /* 0x0000002c15417207 */ /* 0x040fe40006000000 */
[----:B------:R-:W-:-:S02]  /*24e0*/  SEL R67, R21, R46, !P4 ;  /* 0x0000002e15437207 */ /* 0x000fc40006000000 */
[C---:B------:R-:W-:Y:S02]  /*24f0*/  SEL R71, R21.reuse, R48, !P4 ;  /* 0x0000003015477207 */ /* 0x040fe40006000000 */
[----:B------:R-:W-:Y:S01]  /*2500*/  SEL R73, R21, R50, !P4 ;  /* 0x0000003215497207 */ /* 0x000fe20006000000 */
[----:B--2---:R-:W-:Y:S01]  /*2510*/  IMAD R49, R49, UR4, RZ ;  /* 0x0000000431317c24 */ /* 0x004fe2000f8e02ff */
[----:B------:R-:W-:Y:S01]  /*2520*/  SEL R75, R21, R52, !P4 ;  /* 0x00000034154b7207 */ /* 0x000fe20006000000 */
[----:B------:R-:W-:Y:S01]  /*2530*/  IMAD R53, R53, UR4, RZ ;  /* 0x0000000435357c24 */ /* 0x000fe2000f8e02ff */
        /* <DEDUP_REMOVED lines=25> */
[----:B------:R-:W-:Y:S01]  /*26d0*/  IMAD R21, R118, 0x2, R19 ;  /* 0x0000000276157824 */ /* 0x000fe200078e0213 */
[----:B-----5:R-:W-:Y:S01]  /*26e0*/  LEA R194, P0, R10, UR12, 0x2 ;  /* 0x0000000c0ac27c11 */ /* 0x020fe2000f8010ff */
[----:B-1----:R-:W-:Y:S01]  /*26f0*/  VIADD R12, R6, 0x1f ;  /* 0x0000001f060c7836 */ /* 0x002fe20000000000 */
[----:B------:R-:W-:Y:S01]  /*2700*/  LEA R188, P1, R8, UR14, 0x2 ;  /* 0x0000000e08bc7c11 */ /* 0x000fe2000f8210ff */
[----:B------:R-:W-:Y:S01]  /*2710*/  IMAD R23, R118, 0x2, R21 ;  /* 0x0000000276177824 */ /* 0x000fe200078e0215 */
[----:B------:R-:W-:Y:S01]  /*2720*/  LEA.HI.X.SX32 R20, R10, UR13, 0x2, P0 ;  /* 0x0000000d0a147c11 */ /* 0x000fe200080f16ff */
[----:B------:R-:W-:Y:S01]  /*2730*/  IMAD R77, R77, UR4, RZ ;  /* 0x000000044d4d7c24 */ /* 0x000fe2000f8e02ff */
[----:B------:R-:W-:Y:S01]  /*2740*/  ISETP.GT.AND P0, PT, R12, 0x1f, PT ;  /* 0x0000001f0c00780c */ /* 0x000fe20003f04270 */
[----:B------:R-:W-:Y:S01]  /*2750*/  IMAD R27, R118, 0x2, R23 ;  /* 0x00000002761b7824 */ /* 0x000fe200078e0217 */
[----:B------:R-:W-:Y:S01]  /*2760*/  LEA.HI.X.SX32 R18, R8, UR15, 0x2, P1 ;  /* 0x0000000f08127c11 */ /* 0x000fe200088f16ff */
[----:B------:R-:W-:Y:S01]  /*2770*/  IMAD R83, R83, UR4, RZ ;  /* 0x0000000453537c24 */ /* 0x000fe2000f8e02ff */
[-C--:B------:R-:W-:Y:S01]  /*2780*/  ISETP.GE.AND P1, PT, R3, R6.reuse, PT ;  /* 0x000000060300720c */ /* 0x080fe20003f26270 */
[C---:B------:R-:W-:Y:S01]  /*2790*/  IMAD R31, R118.reuse, 0x2, R27 ;  /* 0x00000002761f7824 */ /* 0x040fe200078e021b */
[----:B------:R-:W-:Y:S01]  /*27a0*/  SEL R40, RZ, 0x4, !P0 ;  /* 0x00000004ff287807 */ /* 0x000fe20004000000 */
[----:B------:R-:W-:Y:S01]  /*27b0*/  IMAD R81, R81, UR4, RZ ;  /* 0x0000000451517c24 */ /* 0x000fe2000f8e02ff */
[C---:B------:R-:W-:Y:S01]  /*27c0*/  LOP3.LUT R25, R3.reuse, 0x2, RZ, 0xfc, !PT ;  /* 0x0000000203197812 */ /* 0x040fe200078efcff */
[----:B------:R-:W-:Y:S01]  /*27d0*/  IMAD R37, R118, 0x2, R31 ;  /* 0x0000000276257824 */ /* 0x000fe200078e021f */
[----:B------:R-:W-:Y:S01]  /*27e0*/  LOP3.LUT R29, R3, 0x4, RZ, 0xfc, !PT ;  /* 0x00000004031d7812 */ /* 0x000fe200078efcff */
[----:B------:R-:W-:Y:S01]  /*27f0*/  IMAD R87, R87, UR4, RZ ;  /* 0x0000000457577c24 */ /* 0x000fe2000f8e02ff */
[----:B------:R-:W-:Y:S01]  /*2800*/  SEL R0, R40, RZ, !P1 ;  /* 0x000000ff28007207 */ /* 0x000fe20004800000 */
[C---:B------:R-:W-:Y:S01]  /*2810*/  IMAD R39, R118.reuse, 0x2, R37 ;  /* 0x0000000276277824 */ /* 0x040fe200078e0225 */
[-C--:B------:R-:W-:Y:S01]  /*2820*/  ISETP.GE.AND P0, PT, R25, R6.reuse, PT ;  /* 0x000000061900720c */ /* 0x080fe20003f06270 */
[----:B------:R-:W-:Y:S01]  /*2830*/  IMAD R85, R85, UR4, RZ ;  /* 0x0000000455557c24 */ /* 0x000fe2000f8e02ff */
[----:B------:R-:W-:Y:S01]  /*2840*/  ISETP.GE.AND P2, PT, R29, R6, PT ;  /* 0x000000061d00720c */ /* 0x000fe20003f46270 */
[----:B------:R-:W-:Y:S01]  /*2850*/  IMAD R41, R118, 0x2, R39 ;  /* 0x0000000276297824 */ /* 0x000fe200078e0227 */
[----:B------:R-:W-:Y:S01]  /*2860*/  ISETP.NE.U32.AND P4, PT, R0, RZ, PT ;  /* 0x000000ff0000720c */ /* 0x000fe20003f85070 */
[----:B------:R-:W-:Y:S01]  /*2870*/  IMAD R91, R91, UR4, RZ ;  /* 0x000000045b5b7c24 */ /* 0x000fe2000f8e02ff */
[----:B------:R-:W-:Y:S01]  /*2880*/  SEL R14, R40, RZ, !P0 ;  /* 0x000000ff280e7207 */ /* 0x000fe20004000000 */
[----:B------:R-:W-:Y:S01]  /*2890*/  IMAD R0, R118, 0x2, R41 ;  /* 0x0000000276007824 */ /* 0x000fe200078e0229 */
[-C--:B------:R-:W-:Y:S01]  /*28a0*/  LEA R192, P0, R37, R194.reuse, 0x2 ;  /* 0x000000c225c07211 */ /* 0x080fe200078010ff */
[----:B------:R-:W-:Y:S01]  /*28b0*/  IMAD R89, R89, UR4, RZ ;  /* 0x0000000459597c24 */ /* 0x000fe2000f8e02ff */
[-C--:B------:R-:W-:Y:S01]  /*28c0*/  LEA R190, P5, R39, R194.reuse, 0x2 ;  /* 0x000000c227be7211 */ /* 0x080fe200078a10ff */
[----:B------:R-:W-:Y:S01]  /*28d0*/  IMAD R95, R95, UR4, RZ ;  /* 0x000000045f5f7c24 */ /* 0x000fe2000f8e02ff */
[----:B------:R-:W-:Y:S01]  /*28e0*/  LOP3.LUT R33, R3, 0x6, RZ, 0xfc, !PT ;  /* 0x0000000603217812 */ /* 0x000fe200078efcff */
[----:B------:R-:W-:Y:S01]  /*28f0*/  IMAD R93, R93, UR4, RZ ;  /* 0x000000045d5d7c24 */ /* 0x000fe2000f8e02ff */
[----:B------:R-:W-:Y:S01]  /*2900*/  SEL R28, R40, RZ, !P2 ;  /* 0x000000ff281c7207 */ /* 0x000fe20005000000 */
[----:B------:R-:W-:Y:S01]  /*2910*/  IMAD R99, R99, UR4, RZ ;  /* 0x0000000463637c24 */ /* 0x000fe2000f8e02ff */
[----:B------:R-:W-:Y:S01]  /*2920*/  LEA R120, P2, R41, R194, 0x2 ;  /* 0x000000c229787211 */ /* 0x000fe200078410ff */
[----:B------:R-:W-:Y:S01]  /*2930*/  IMAD R97, R97, UR4, RZ ;  /* 0x0000000461617c24 */ /* 0x000fe2000f8e02ff */
[----:B------:R-:W-:Y:S01]  /*2940*/  LEA.HI.X.SX32 R193, R37, R20, 0x2, P0 ;  /* 0x0000001425c17211 */ /* 0x000fe200000f16ff */
[----:B------:R-:W-:Y:S01]  /*2950*/  IMAD R37, R43, UR4, RZ ;  /* 0x000000042b257c24 */ /* 0x000fe2000f8e02ff */
[----:B------:R-:W-:Y:S01]  /*2960*/  LEA R156, P6, R0, R194, 0x2 ;  /* 0x000000c2009c7211 */ /* 0x000fe200078c10ff */
[----:B------:R-:W-:Y:S01]  /*2970*/  IMAD R43, R22, UR4, RZ ;  /* 0x00000004162b7c24 */ /* 0x000fe2000f8e02ff */
[----:B------:R-:W-:Y:S01]  /*2980*/  LEA.HI.X.SX32 R191, R39, R20, 0x2, P5 ;  /* 0x0000001427bf7211 */ /* 0x000fe200028f16ff */
[----:B------:R-:W-:Y:S01]  /*2990*/  IMAD R39, R45, UR4, RZ ;  /* 0x000000042d277c24 */ /* 0x000fe2000f8e02ff */
[----:B------:R-:W-:Y:S01]  /*29a0*/  LEA R158, P0, R5, R194, 0x2 ;  /* 0x000000c2059e7211 */ /* 0x000fe200078010ff */
[----:B------:R-:W-:Y:S01]  /*29b0*/  IMAD R45, R24, UR4, RZ ;  /* 0x00000004182d7c24 */ /* 0x000fe2000f8e02ff */
[----:B------:R-:W-:Y:S01]  /*29c0*/  ISETP.GE.AND P5, PT, R33, R6, PT ;  /* 0x000000062100720c */ /* 0x000fe20003fa6270 */
[----:B------:R-:W-:Y:S01]  /*29d0*/  IMAD R101, R101, UR4, RZ ;  /* 0x0000000465657c24 */ /* 0x000fe2000f8e02ff */
[-C--:B------:R-:W-:Y:S01]  /*29e0*/  LEA.HI.X.SX32 R121, R41, R20.reuse, 0x2, P2 ;  /* 0x0000001429797211 */ /* 0x080fe200010f16ff */
[----:B------:R-:W-:Y:S01]  /*29f0*/  IMAD R41, R47, UR4, RZ ;  /* 0x000000042f297c24 */ /* 0x000fe2000f8e02ff */
[----:B------:R-:W-:Y:S01]  /*2a00*/  LEA.HI.X.SX32 R157, R0, R20, 0x2, P6 ;  /* 0x00000014009d7211 */ /* 0x000fe200030f16ff */
[----:B------:R-:W-:Y:S01]  /*2a10*/  IMAD R47, R26, UR4, RZ ;  /* 0x000000041a2f7c24 */ /* 0x000fe2000f8e02ff */
[----:B------:R-:W-:Y:S01]  /*2a20*/  LEA R208, P2, R9, R194, 0x2 ;  /* 0x000000c209d07211 */ /* 0x000fe200078410ff */
[----:B------:R-:W-:Y:S01]  /*2a30*/  USHF.L.U32 UR4, UR8, 0x15, URZ ;  /* 0x0000001508047899 */ /* 0x000fe200080006ff */
[----:B------:R-:W-:-:S02]  /*2a40*/  LEA.HI.X.SX32 R159, R5, R20, 0x2, P0 ;  /* 0x00000014059f7211 */ /* 0x000fc400000f16ff */
[----:B------:R-:W-:Y:S01]  /*2a50*/  SEL R0, R40, RZ, !P5 ;  /* 0x000000ff28007207 */ /* 0x000fe20006800000 */
[----:B------:R-:W-:Y:S01]  /*2a60*/  ULOP3.LUT UR4, UR4, 0x600000, URZ, 0xc0, !UPT ;  /* 0x0060000004047892 */ /* 0x000fe2000f8ec0ff */
[----:B------:R-:W-:Y:S02]  /*2a70*/  ISETP.GE.AND P0, PT, R35, R6, PT ;  /* 0x000000062300720c */ /* 0x000fe40003f06270 */
[----:B------:R-:W-:Y:S02]  /*2a80*/  LEA.HI.X.SX32 R209, R9, R20, 0x2, P2 ;  /* 0x0000001409d17211 */ /* 0x000fe400010f16ff */
[----:B------:R-:W-:Y:S02]  /*2a90*/  ISETP.NE.U32.AND P2, PT, R0, RZ, PT ;  /* 0x000000ff0000720c */ /* 0x000fe40003f45070 */
[----:B------:R-:W-:Y:S02]  /*2aa0*/  SEL R0, R40, RZ, !P0 ;  /* 0x000000ff28007207 */ /* 0x000fe40004000000 */
[----:B------:R-:W-:-:S02]  /*2ab0*/  LEA R204, P0, R15, R194, 0x2 ;  /* 0x000000c20fcc7211 */ /* 0x000fc400078010ff */
[----:B------:R-:W-:Y:S02]  /*2ac0*/  LEA R206, P5, R11, R194, 0x2 ;  /* 0x000000c20bce7211 */ /* 0x000fe400078a10ff */
[----:B------:R-:W-:Y:S02]  /*2ad0*/  LEA.HI.X.SX32 R205, R15, R20, 0x2, P0 ;  /* 0x000000140fcd7211 */ /* 0x000fe400000f16ff */
[-C--:B------:R-:W-:Y:S02]  /*2ae0*/  LEA R202, P0, R17, R194.reuse, 0x2 ;  /* 0x000000c211ca7211 */ /* 0x080fe400078010ff */
[----:B------:R-:W-:Y:S02]  /*2af0*/  LEA R210, P6, R7, R194, 0x2 ;  /* 0x000000c207d27211 */ /* 0x000fe400078c10ff */
[----:B------:R-:W-:Y:S02]  /*2b00*/  LEA.HI.X.SX32 R203, R17, R20, 0x2, P0 ;  /* 0x0000001411cb7211 */ /* 0x000fe400000f16ff */
[----:B------:R-:W-:-:S02]  /*2b10*/  LEA R200, P0, R19, R194, 0x2 ;  /* 0x000000c213c87211 */ /* 0x000fc400078010ff */
[-C--:B------:R-:W-:Y:S02]  /*2b20*/  LEA.HI.X.SX32 R207, R11, R20.reuse, 0x2, P5 ;  /* 0x000000140bcf7211 */ /* 0x080fe400028f16ff */
[----:B------:R-:W-:Y:S02]  /*2b30*/  LEA.HI.X.SX32 R201, R19, R20, 0x2, P0 ;  /* 0x0000001413c97211 */ /* 0x000fe400000f16ff */
[----:B------:R-:W-:Y:S02]  /*2b40*/  LEA R128, P0, R21, R194, 0x2 ;  /* 0x000000c215807211 */ /* 0x000fe400078010ff */
[----:B------:R-:W-:Y:S02]  /*2b50*/  LEA R122, P5, R37, R188, 0x2 ;  /* 0x000000bc257a7211 */ /* 0x000fe400078a10ff */
[----:B------:R-:W-:Y:S02]  /*2b60*/  LEA.HI.X.SX32 R129, R21, R20, 0x2, P0 ;  /* 0x0000001415817211 */ /* 0x000fe400000f16ff */
[----:B------:R-:W-:-:S02]  /*2b70*/  LEA R198, P0, R23, R194, 0x2 ;  /* 0x000000c217c67211 */ /* 0x000fc400078010ff */
[-C--:B------:R-:W-:Y:S02]  /*2b80*/  LEA.HI.X.SX32 R211, R7, R20.reuse, 0x2, P6 ;  /* 0x0000001407d37211 */ /* 0x080fe400030f16ff */
[----:B------:R-:W-:Y:S02]  /*2b90*/  LEA.HI.X.SX32 R199, R23, R20, 0x2, P0 ;  /* 0x0000001417c77211 */ /* 0x000fe400000f16ff */
[-C--:B------:R-:W-:Y:S02]  /*2ba0*/  LEA R196, P0, R27, R194.reuse, 0x2 ;  /* 0x000000c21bc47211 */ /* 0x080fe400078010ff */
[----:B------:R-:W-:Y:S02]  /*2bb0*/  LEA R126, P6, R13, R194, 0x2 ;  /* 0x000000c20d7e7211 */ /* 0x000fe400078c10ff */
[----:B------:R-:W-:Y:S02]  /*2bc0*/  LEA.HI.X.SX32 R197, R27, R20, 0x2, P0 ;  /* 0x000000141bc57211 */ /* 0x000fe400000f16ff */
[----:B------:R-:W-:-:S02]  /*2bd0*/  LEA R194, P0, R31, R194, 0x2 ;  /* 0x000000c21fc27211 */ /* 0x000fc400078010ff */
[----:B------:R-:W-:Y:S02]  /*2be0*/  LEA.HI.X.SX32 R123, R37, R18, 0x2, P5 ;  /* 0x00000012257b7211 */ /* 0x000fe400028f16ff */
[----:B------:R-:W-:Y:S02]  /*2bf0*/  LEA R160, P5, R41, R188, 0x2 ;  /* 0x000000bc29a07211 */ /* 0x000fe400078a10ff */
[----:B------:R-:W-:Y:S02]  /*2c00*/  LEA.HI.X.SX32 R195, R31, R20, 0x2, P0 ;  /* 0x000000141fc37211 */ /* 0x000fe400000f16ff */
        /* <DEDUP_REMOVED lines=56> */
[----:B------:R-:W-:-:S02]  /*2f90*/  ISETP.NE.U32.AND P3, PT, R14, RZ, PT ;  /* 0x000000ff0e00720c */ /* 0x000fc40003f65070 */
[----:B------:R-:W-:Y:S02]  /*2fa0*/  ISETP.NE.U32.AND P6, PT, R0, RZ, PT ;  /* 0x000000ff0000720c */ /* 0x000fe40003fc5070 */
[----:B------:R-:W-:Y:S02]  /*2fb0*/  LEA.HI.X.SX32 R185, R93, R18, 0x2, P0 ;  /* 0x000000125db97211 */ /* 0x000fe400000f16ff */
[C---:B------:R-:W-:Y:S02]  /*2fc0*/  LOP3.LUT R0, R69.reuse, 0x7f, RZ, 0xc0, !PT ;  /* 0x0000007f45007812 */ /* 0x040fe400078ec0ff */
[----:B------:R-:W-:Y:S02]  /*2fd0*/  LOP3.LUT R14, R69, 0x60, RZ, 0xc0, !PT ;  /* 0x00000060450e7812 */ /* 0x000fe400078ec0ff */
[----:B------:R-:W-:Y:S02]  /*2fe0*/  LEA R186, P0, R97, R188, 0x2 ;  /* 0x000000bc61ba7211 */ /* 0x000fe400078010ff */
[----:B------:R-:W-:-:S02]  /*2ff0*/  LEA.HI.X.SX32 R125, R99, R18, 0x2, P5 ;  /* 0x00000012637d7211 */ /* 0x000fc400028f16ff */
[C---:B------:R-:W-:Y:S02]  /*3000*/  LEA R188, P5, R101.reuse, R188, 0x2 ;  /* 0x000000bc65bc7211 */ /* 0x040fe400078a10ff */
[----:B------:R-:W-:Y:S01]  /*3010*/  SHF.R.U32.HI R107, RZ, 0x1, R14 ;  /* 0x00000001ff6b7819 */ /* 0x000fe2000001160e */
[----:B------:R-:W-:Y:S01]  /*3020*/  IMAD.SHL.U32 R14, R0, 0x4, RZ ;  /* 0x00000004000e7824 */ /* 0x000fe200078e00ff */
[----:B------:R-:W-:Y:S02]  /*3030*/  LEA.HI.X.SX32 R189, R101, R18, 0x2, P5 ;  /* 0x0000001265bd7211 */ /* 0x000fe400028f16ff */
[----:B------:R-:W-:Y:S02]  /*3040*/  ISETP.GE.AND P5, PT, R103, R6, PT ;  /* 0x000000066700720c */ /* 0x000fe40003fa6270 */
[----:B------:R-:W-:Y:S02]  /*3050*/  LEA.HI.X.SX32 R187, R97, R18, 0x2, P0 ;  /* 0x0000001261bb7211 */ /* 0x000fe400000f16ff */
[----:B------:R-:W-:-:S02]  /*3060*/  ISETP.NE.U32.AND P1, PT, R28, RZ, PT ;  /* 0x000000ff1c00720c */ /* 0x000fc40003f25070 */
[----:B------:R-:W-:Y:S02]  /*3070*/  ISETP.NE.U32.AND P0, PT, R0, RZ, PT ;  /* 0x000000ff0000720c */ /* 0x000fe40003f05070 */
[----:B------:R-:W-:Y:S02]  /*3080*/  LOP3.LUT R14, R14, R107, RZ, 0x3c, !PT ;  /* 0x0000006b0e0e7212 */ /* 0x000fe400078e3cff */
[----:B------:R-:W-:Y:S01]  /*3090*/  SEL R20, R40, RZ, !P5 ;  /* 0x000000ff28147207 */ /* 0x000fe20006800000 */
[----:B------:R-:W-:Y:S08]  /*30a0*/  BRA.U UP0, `(.L_x_5) ;  /* 0x0000000100187547 */ /* 0x000ff0000b800000 */
[----:B------:R-:W-:Y:S01]  /*30b0*/  ELECT P5, URZ, PT ;  /* 0x0000000000ff782f */ /* 0x000fe200038a0000 */
[----:B------:R-:W-:Y:S01]  /*30c0*/  IMAD.MOV.U32 R18, RZ, RZ, 0x1 ;  /* 0x00000001ff127424 */ /* 0x000fe200078e00ff */
[----:B------:R-:W-:Y:S01]  /*30d0*/  UMOV UR6, 0x40 ;  /* 0x0000004000067882 */ /* 0x000fe20000000000 */
[----:B------:R-:W-:Y:S01]  /*30e0*/  UVIRTCOUNT.DEALLOC.SMPOOL 0x80 ;  /* 0x000000800000784c */ /* 0x000fe20000000000 */
[----:B------:R-:W-:-:S09]  /*30f0*/  ULEA UR6, UR5, UR6, 0x18 ;  /* 0x0000000605067291 */ /* 0x000fd2000f8ec0ff */
[----:B------:R1:W-:Y:S03]  /*3100*/  @P5 STS.U8 [UR6], R18 ;  /* 0x00000012ff005988 */ /* 0x0003e60008000006 */
.L_x_5:
[----:B------:R-:W-:Y:S01]  /*3110*/  UIADD3 UR11, UPT, UPT, UR22, UR4, URZ ;  /* 0x00000004160b7290 */ /* 0x000fe2000fffe0ff */
[----:B-1----:R-:W-:Y:S01]  /*3120*/  VIADD R18, R16, UR10 ;  /* 0x0000000a10127c36 */ /* 0x002fe20008000000 */
[----:B------:R-:W-:Y:S01]  /*3130*/  VOTEU.ALL UP1, P0 ;  /* 0x0000000000ff7886 */ /* 0x000fe20000020000 */
[----:B------:R-:W-:Y:S01]  /*3140*/  UIADD3 UR12, UPT, UPT, UR10, 0x1e000, URZ ;  /* 0x0001e0000a0c7890 */ /* 0x000fe2000fffe0ff */
[----:B------:R-:W-:Y:S01]  /*3150*/  LOP3.LUT R105, R3, 0xc, RZ, 0xfc, !PT ;  /* 0x0000000c03697812 */ /* 0x000fe200078efcff */
[----:B------:R-:W-:Y:S01]  /*3160*/  VOTEU.ALL UP2, P0 ;  /* 0x0000000000ff7886 */ /* 0x000fe20000040000 */
[----:B------:R-:W-:Y:S01]  /*3170*/  ISETP.NE.U32.AND P5, PT, R20, RZ, PT ;  /* 0x000000ff1400720c */ /* 0x000fe20003fa5070 */
[----:B------:R-:W-:Y:S01]  /*3180*/  VIADD R44, R6, 0xffffffe0 ;  /* 0xffffffe0062c7836 */ /* 0x000fe20000000000 */
[----:B------:R-:W-:-:S04]  /*3190*/  @!UP1 UIADD3 UR14, UPT, UPT, -UR7, 0x100000, URZ ;  /* 0x00100000070e9890 */ /* 0x000fc8000fffe1ff */
[----:B------:R-:W-:Y:S02]  /*31a0*/  @!UP1 USHF.L.U32 UR15, UR14, 0xb, URZ ;  /* 0x0000000b0e0f9899 */ /* 0x000fe400080006ff */
[----:B------:R-:W-:Y:S01]  /*31b0*/  @!UP1 USHF.L.U32 UR14, UR14, 0x1, URZ ;  /* 0x000000010e0e9899 */ /* 0x000fe200080006ff */
[----:B------:R-:W-:Y:S01]  /*31c0*/  STTM.16dp32bit_t0_t15.x64 tmem[UR11], RZ ;  /* 0x000000ff000079ed */ /* 0x000fe20008b0000b */
[----:B------:R-:W-:Y:S01]  /*31d0*/  STTM.16dp32bit_t16_t31.x64 tmem[UR11+0x40], RZ ;  /* 0x000040ff000079ed */ /* 0x000fe20008b2000b */
[----:B------:R-:W1:Y:S01]  /*31e0*/  FENCE.VIEW.ASYNC.T ;  /* 0x00000000000073c6 */ /* 0x000e620000000200 */
[----:B------:R-:W-:-:S04]  /*31f0*/  @!UP1 UIADD3 UR4, UPT, UPT, -UR7, 0x100000, URZ ;  /* 0x0010000007049890 */ /* 0x000fc8000fffe1ff */
[----:B------:R-:W-:Y:S02]  /*3200*/  @!UP1 USHF.L.U32 UR5, UR4, 0xb, URZ ;  /* 0x0000000b04059899 */ /* 0x000fe400080006ff */
[----:B------:R-:W-:Y:S01]  /*3210*/  @!UP1 USHF.L.U32 UR4, UR4, 0x1, URZ ;  /* 0x0000000104049899 */ /* 0x000fe200080006ff */
[----:B-1----:R-:W-:Y:S01]  /*3220*/  BAR.SYNC.DEFER_BLOCKING 0x0 ;  /* 0x0000000000007b1d */ /* 0x002fe20000010000 */
[C---:B------:R-:W-:Y:S01]  /*3230*/  LOP3.LUT R107, R3.reuse, 0xe, RZ, 0xfc, !PT ;  /* 0x0000000e036b7812 */ /* 0x040fe200078efcff */
[----:B------:R-:W-:Y:S01]  /*3240*/  VIADD R50, R6, 0xffffffc0 ;  /* 0xffffffc006327836 */ /* 0x000fe20000000000 */
[----:B------:R-:W-:Y:S01]  /*3250*/  LOP3.LUT R20, R16, 0x10, RZ, 0x3c, !PT ;  /* 0x0000001010147812 */ /* 0x000fe200078e3cff */
[----:B------:R-:W-:Y:S01]  /*3260*/  VIADD R233, R14, UR10 ;  /* 0x0000000a0ee97c36 */ /* 0x000fe20008000000 */
[C---:B------:R-:W-:Y:S01]  /*3270*/  LOP3.LUT R109, R3.reuse, 0x10, RZ, 0xfc, !PT ;  /* 0x00000010036d7812 */ /* 0x040fe200078efcff */
[----:B------:R-:W-:Y:S01]  /*3280*/  VOTEU.ALL UP1, P0 ;  /* 0x0000000000ff7886 */ /* 0x000fe20000020000 */
[C---:B------:R-:W-:Y:S01]  /*3290*/  LOP3.LUT R111, R3.reuse, 0x12, RZ, 0xfc, !PT ;  /* 0x00000012036f7812 */ /* 0x040fe200078efcff */
[----:B------:R-:W-:Y:S01]  /*32a0*/  VIADD R22, R20, UR10 ;  /* 0x0000000a14167c36 */ /* 0x000fe20008000000 */
[C---:B------:R-:W-:Y:S01]  /*32b0*/  LOP3.LUT R113, R3.reuse, 0x14, RZ, 0xfc, !PT ;  /* 0x0000001403717812 */ /* 0x040fe200078efcff */
[----:B------:R-:W-:Y:S01]  /*32c0*/  IMAD.SHL.U32 R231, R118, 0x20, RZ ;  /* 0x0000002076e77824 */ /* 0x000fe200078e00ff */
[----:B------:R-:W-:Y:S01]  /*32d0*/  LOP3.LUT R115, R3, 0x16, RZ, 0xfc, !PT ;  /* 0x0000001603737812 */ /* 0x000fe200078efcff */
[----:B------:R-:W-:Y:S01]  /*32e0*/  IMAD.SHL.U32 R119, R119, 0x20, RZ ;  /* 0x0000002077777824 */ /* 0x000fe200078e00ff */
[----:B------:R-:W-:-:S02]  /*32f0*/  LOP3.LUT R117, R3, 0x18, RZ, 0xfc, !PT ;  /* 0x0000001803757812 */ /* 0x000fc400078efcff */
[----:B------:R-:W-:Y:S01]  /*3300*/  LOP3.LUT R217, R3, 0x1a, RZ, 0xfc, !PT ;  /* 0x0000001a03d97812 */ /* 0x000fe200078efcff */
[----:B------:R-:W-:Y:S01]  /*3310*/  IMAD.SHL.U32 R247, R119, 0x4, RZ ;  /* 0x0000000477f77824 */ /* 0x000fe200078e00ff */
[C---:B------:R-:W-:Y:S02]  /*3320*/  LOP3.LUT R219, R3.reuse, 0x1c, RZ, 0xfc, !PT ;  /* 0x0000001c03db7812 */ /* 0x040fe400078efcff */
[----:B------:R-:W-:Y:S01]  /*3330*/  LOP3.LUT R221, R3, 0x1e, RZ, 0xfc, !PT ;  /* 0x0000001e03dd7812 */ /* 0x000fe200078efcff */
[----:B------:R-:W1:Y:S02]  /*3340*/  FENCE.VIEW.ASYNC.S ;  /* 0x00000000000073c6 */ /* 0x000e640000000000 */
[----:B-1----:R1:W2:Y:S02]  /*3350*/  @!UP1 SYNCS.EXCH.64 URZ, [UR12], UR14 ;  /* 0x0000000e0cff95b2 */ /* 0x0022a40008000100 */
[----:B--2---:R-:W-:Y:S06]  /*3360*/  BAR.SYNC.DEFER_BLOCKING 0x0 ;  /* 0x0000000000007b1d */ /* 0x004fec0000010000 */
[----:B------:R1:W2:Y:S02]  /*3370*/  @!UP2 SYNCS.EXCH.64 URZ, [UR10+0x1e008], UR4 ;  /* 0x01e008040affa5b2 */ /* 0x0002a40008000100 */
[----:B------:R-:W-:Y:S01]  /*3380*/  @!PT LDS RZ, [RZ] ;  /* 0x00000000fffff984 */ /* 0x000fe20000000800 */
[----:B------:R-:W-:Y:S01]  /*3390*/  @!PT LDS RZ, [RZ] ;  /* 0x00000000fffff984 */ /* 0x000fe20000000800 */
[----:B------:R-:W-:Y:S01]  /*33a0*/  @!PT LDS RZ, [RZ] ;  /* 0x00000000fffff984 */ /* 0x000fe20000000800 */
[----:B--2---:R2:W-:Y:S01]  /*33b0*/  LDGSTS.E [R18+0x14000], desc[UR20][R158.64], P4 ;  /* 0x140000009e127fae */ /* 0x0045e2000a1a1014 */
[----:B------:R-:W-:-:S03]  /*33c0*/  ISETP.GE.AND P4, PT, R105, R6, PT ;  /* 0x000000066900720c */ /* 0x000fc60003f86270 */
[----:B------:R3:W-:Y:S01]  /*33d0*/  LDGSTS.E [R18+0x14008], desc[UR20][R210.64], P3 ;  /* 0x14008000d2127fae */ /* 0x0007e200099a1014 */
[-C--:B------:R-:W-:Y:S02]  /*33e0*/  ISETP.GE.AND P3, PT, R107, R6.reuse, PT ;  /* 0x000000066b00720c */ /* 0x080fe40003f66270 */
[C---:B------:R-:W-:Y:S01]  /*33f0*/  SEL R24, R40.reuse, RZ, !P4 ;  /* 0x000000ff28187207 */ /* 0x040fe20006000000 */
[----:B------:R4:W-:Y:S01]  /*3400*/  LDGSTS.E [R22+0x14000], desc[UR20][R208.64], P1 ;  /* 0x14000000d0167fae */ /* 0x0009e200089a1014 */
[-C--:B------:R-:W-:Y:S02]  /*3410*/  ISETP.GE.AND P4, PT, R109, R6.reuse, PT ;  /* 0x000000066d00720c */ /* 0x080fe40003f86270 */
[C---:B------:R-:W-:Y:S01]  /*3420*/  SEL R26, R40.reuse, RZ, !P3 ;  /* 0x000000ff281a7207 */ /* 0x040fe20005800000 */
[----:B------:R5:W-:Y:S01]  /*3430*/  LDGSTS.E [R22+0x14008], desc[UR20][R206.64], P2 ;  /* 0x14008000ce167fae */ /* 0x000be200091a1014 */
[----:B------:R-:W-:Y:S01]  /*3440*/  ISETP.GE.AND P3, PT, R111, R6, PT ;  /* 0x000000066f00720c */ /* 0x000fe20003f66270 */
[----:B--2---:R-:W-:Y:S01]  /*3450*/  IMAD.WIDE R158, R231, 0x4, R158 ;  /* 0x00000004e79e7825 */ /* 0x004fe200078e029e */
[----:B------:R-:W-:-:S02]  /*3460*/  SEL R28, R40, RZ, !P4 ;  /* 0x000000ff281c7207 */ /* 0x000fc40006000000 */
[----:B------:R-:W-:Y:S01]  /*3470*/  ISETP.NE.U32.AND P1, PT, R24, RZ, PT ;  /* 0x000000ff1800720c */ /* 0x000fe20003f25070 */
[C---:B---3--:R-:W-:Y:S01]  /*3480*/  IMAD.WIDE R210, R231.reuse, 0x4, R210 ;  /* 0x00000004e7d27825 */ /* 0x048fe200078e02d2 */
[----:B------:R-:W-:Y:S02]  /*3490*/  ISETP.NE.U32.AND P4, PT, R26, RZ, PT ;  /* 0x000000ff1a00720c */ /* 0x000fe40003f85070 */
[----:B------:R-:W-:Y:S01]  /*34a0*/  LOP3.LUT R24, R16, 0x20, RZ, 0x3c, !PT ;  /* 0x0000002010187812 */ /* 0x000fe200078e3cff */
[C---:B----4-:R-:W-:Y:S01]  /*34b0*/  IMAD.WIDE R208, R231.reuse, 0x4, R208 ;  /* 0x00000004e7d07825 */ /* 0x050fe200078e02d0 */
[----:B------:R-:W-:Y:S02]  /*34c0*/  SEL R26, R40, RZ, !P3 ;  /* 0x000000ff281a7207 */ /* 0x000fe40005800000 */
[----:B------:R-:W-:Y:S01]  /*34d0*/  ISETP.NE.U32.AND P2, PT, R28, RZ, PT ;  /* 0x000000ff1c00720c */ /* 0x000fe20003f45070 */
[----:B-----5:R-:W-:Y:S01]  /*34e0*/  IMAD.WIDE R206, R231, 0x4, R206 ;  /* 0x00000004e7ce7825 */ /* 0x020fe200078e02ce */
[----:B------:R-:W-:-:S02]  /*34f0*/  ISETP.NE.U32.AND P3, PT, R26, RZ, PT ;  /* 0x000000ff1a00720c */ /* 0x000fc40003f65070 */
[----:B------:R-:W-:Y:S01]  /*3500*/  LOP3.LUT R28, R16, 0x30, RZ, 0x3c, !PT ;  /* 0x00000030101c7812 */ /* 0x000fe200078e3cff */
[----:B------:R-:W-:-:S04]  /*3510*/  VIADD R26, R24, UR10 ;  /* 0x0000000a181a7c36 */ /* 0x000fc80008000000 */
[----:B------:R-:W-:Y:S01]  /*3520*/  VIADD R30, R28, UR10 ;  /* 0x0000000a1c1e7c36 */ /* 0x000fe20008000000 */
[----:B------:R2:W-:Y:S01]  /*3530*/  LDGSTS.E [R26+0x14000], desc[UR20][R126.64], P6 ;  /* 0x140000007e1a7fae */ /* 0x0005e2000b1a1014 */
[----:B------:R-:W-:-:S03]  /*3540*/  ISETP.GE.AND P6, PT, R113, R6, PT ;  /* 0x000000067100720c */ /* 0x000fc60003fc6270 */
[----:B------:R3:W-:Y:S01]  /*3550*/  LDGSTS.E [R26+0x14008], desc[UR20][R204.64], P5 ;  /* 0x14008000cc1a7fae */ /* 0x0007e2000a9a1014 */
[-C--:B------:R-:W-:Y:S02]  /*3560*/  ISETP.GE.AND P5, PT, R115, R6.reuse, PT ;  /* 0x000000067300720c */ /* 0x080fe40003fa6270 */
[C---:B------:R-:W-:Y:S01]  /*3570*/  SEL R32, R40.reuse, RZ, !P6 ;  /* 0x000000ff28207207 */ /* 0x040fe20007000000 */
[----:B------:R4:W-:Y:S01]  /*3580*/  LDGSTS.E [R30+0x14000], desc[UR20][R202.64], P1 ;  /* 0x14000000ca1e7fae */ /* 0x0009e200089a1014 */
[----:B------:R-:W-:Y:S02]  /*3590*/  ISETP.GE.AND P6, PT, R117, R6, PT ;  /* 0x000000067500720c */ /* 0x000fe40003fc6270 */
[----:B------:R-:W-:Y:S01]  /*35a0*/  SEL R34, R40, RZ, !P5 ;  /* 0x000000ff28227207 */ /* 0x000fe20006800000 */
[----:B------:R5:W-:Y:S01]  /*35b0*/  LDGSTS.E [R30+0x14008], desc[UR20][R200.64], P4 ;  /* 0x14008000c81e7fae */ /* 0x000be2000a1a1014 */
[----:B------:R-:W-:Y:S01]  /*35c0*/  ISETP.NE.U32.AND P5, PT, R32, RZ, PT ;  /* 0x000000ff2000720c */ /* 0x000fe20003fa5070 */
[----:B--2---:R-:W-:Y:S01]  /*35d0*/  IMAD.WIDE R126, R231, 0x4, R126 ;  /* 0x00000004e77e7825 */ /* 0x004fe200078e027e */
[----:B------:R-:W-:-:S02]  /*35e0*/  SEL R32, R40, RZ, !P6 ;  /* 0x000000ff28207207 */ /* 0x000fc40007000000 */
[-C--:B------:R-:W-:Y:S01]  /*35f0*/  ISETP.GE.AND P4, PT, R217, R6.reuse, PT ;  /* 0x00000006d900720c */ /* 0x080fe20003f86270 */
[C---:B---3--:R-:W-:Y:S01]  /*3600*/  IMAD.WIDE R204, R231.reuse, 0x4, R204 ;  /* 0x00000004e7cc7825 */ /* 0x048fe200078e02cc */
[----:B------:R-:W-:Y:S02]  /*3610*/  ISETP.NE.U32.AND P1, PT, R32, RZ, PT ;  /* 0x000000ff2000720c */ /* 0x000fe40003f25070 */
[----:B------:R-:W-:Y:S01]  /*3620*/  LOP3.LUT R32, R16, 0x40, RZ, 0x3c, !PT ;  /* 0x0000004010207812 */ /* 0x000fe200078e3cff */
[----:B----4-:R-:W-:Y:S01]  /*3630*/  IMAD.WIDE R202, R231, 0x4, R202 ;  /* 0x00000004e7ca7825 */ /* 0x010fe200078e02ca */
[----:B------:R-:W-:Y:S02]  /*3640*/  SEL R36, R40, RZ, !P4 ;  /* 0x000000ff28247207 */ /* 0x000fe40006000000 */
[----:B------:R-:W-:Y:S01]  /*3650*/  ISETP.GE.AND P4, PT, R221, R6, PT ;  /* 0x00000006dd00720c */ /* 0x000fe20003f86270 */
[----:B------:R-:W-:Y:S01]  /*3660*/  VIADD R223, R32, UR10 ;  /* 0x0000000a20df7c36 */ /* 0x000fe20008000000 */
[----:B------:R-:W-:Y:S01]  /*3670*/  ISETP.NE.U32.AND P6, PT, R34, RZ, PT ;  /* 0x000000ff2200720c */ /* 0x000fe20003fc5070 */
[----:B-----5:R-:W-:Y:S01]  /*3680*/  IMAD.WIDE R200, R231, 0x4, R200 ;  /* 0x00000004e7c87825 */ /* 0x020fe200078e02c8 */
[----:B------:R-:W-:-:S02]  /*3690*/  LOP3.LUT R34, R16, 0x50, RZ, 0x3c, !PT ;  /* 0x0000005010227812 */ /* 0x000fc400078e3cff */
[----:B------:R2:W-:Y:S01]  /*36a0*/  LDGSTS.E [R223+0x14000], desc[UR20][R128.64], P2 ;  /* 0x1400000080df7fae */ /* 0x0005e200091a1014 */
[----:B------:R-:W-:Y:S02]  /*36b0*/  ISETP.GE.AND P2, PT, R219, R6, PT ;  /* 0x00000006db00720c */ /* 0x000fe40003f46270 */
[----:B------:R-:W-:Y:S01]  /*36c0*/  VIADD R225, R34, UR10 ;  /* 0x0000000a22e17c36 */ /* 0x000fe20008000000 */
[----:B------:R3:W-:Y:S01]  /*36d0*/  LDGSTS.E [R223+0x14008], desc[UR20][R198.64], P3 ;  /* 0x14008000c6df7fae */ /* 0x0007e200099a1014 */
[----:B------:R-:W-:Y:S02]  /*36e0*/  SEL R38, R40, RZ, !P2 ;  /* 0x000000ff28267207 */ /* 0x000fe40005000000 */
[----:B------:R-:W-:Y:S01]  /*36f0*/  ISETP.NE.U32.AND P2, PT, R36, RZ, PT ;  /* 0x000000ff2400720c */ /* 0x000fe20003f45070 */
[----:B------:R4:W-:Y:S01]  /*3700*/  LDGSTS.E [R225+0x14000], desc[UR20][R196.64], P5 ;  /* 0x14000000c4e17fae */ /* 0x0009e2000a9a1014 */
[----:B------:R-:W-:Y:S02]  /*3710*/  SEL R36, R40, RZ, !P4 ;  /* 0x000000ff28247207 */ /* 0x000fe40006000000 */
[----:B------:R-:W-:Y:S01]  /*3720*/  ISETP.NE.U32.AND P3, PT, R38, RZ, PT ;  /* 0x000000ff2600720c */ /* 0x000fe20003f65070 */
[----:B------:R5:W-:Y:S01]  /*3730*/  LDGSTS.E [R225+0x14008], desc[UR20][R194.64], P6 ;  /* 0x14008000c2e17fae */ /* 0x000be2000b1a1014 */
[----:B------:R-:W-:Y:S01]  /*3740*/  ISETP.NE.U32.AND P4, PT, R36, RZ, PT ;  /* 0x000000ff2400720c */ /* 0x000fe20003f85070 */
[----:B--2---:R-:W-:Y:S01]  /*3750*/  IMAD.WIDE R128, R231, 0x4, R128 ;  /* 0x00000004e7807825 */ /* 0x004fe200078e0280 */
[----:B------:R-:W-:-:S02]  /*3760*/  LOP3.LUT R36, R16, 0x60, RZ, 0x3c, !PT ;  /* 0x0000006010247812 */ /* 0x000fc400078e3cff */
[----:B------:R-:W-:Y:S01]  /*3770*/  LOP3.LUT R38, R16, 0x70, RZ, 0x3c, !PT ;  /* 0x0000007010267812 */ /* 0x000fe200078e3cff */
[----:B---3--:R-:W-:Y:S01]  /*3780*/  IMAD.WIDE R198, R231, 0x4, R198 ;  /* 0x00000004e7c67825 */ /* 0x008fe200078e02c6 */
[----:B------:R-:W-:Y:S02]  /*3790*/  ISETP.GE.AND P5, PT, R4, R6, PT ;  /* 0x000000060400720c */ /* 0x000fe40003fa6270 */
[-C--:B------:R-:W-:Y:S01]  /*37a0*/  ISETP.GE.AND P6, PT, R3, R44.reuse, PT ;  /* 0x0000002c0300720c */ /* 0x080fe20003fc6270 */
[----:B------:R-:W-:Y:S01]  /*37b0*/  VIADD R227, R36, UR10 ;  /* 0x0000000a24e37c36 */ /* 0x000fe20008000000 */
[----:B------:R-:W-:Y:S01]  /*37c0*/  SEL R42, R40, RZ, !P5 ;  /* 0x000000ff282a7207 */ /* 0x000fe20006800000 */
[----:B------:R-:W-:Y:S01]  /*37d0*/  VIADD R229, R38, UR10 ;  /* 0x0000000a26e57c36 */ /* 0x000fe20008000000 */
[----:B------:R-:W-:Y:S01]  /*37e0*/  ISETP.GE.AND P5, PT, R35, R44, PT ;  /* 0x0000002c2300720c */ /* 0x000fe20003fa6270 */
[----:B----4-:R-:W-:Y:S01]  /*37f0*/  IMAD.WIDE R196, R231, 0x4, R196 ;  /* 0x00000004e7c47825 */ /* 0x010fe200078e02c4 */
[----:B------:R2:W-:Y:S01]  /*3800*/  LDGSTS.E [R227+0x14000], desc[UR20][R192.64], P1 ;  /* 0x14000000c0e37fae */ /* 0x0005e200089a1014 */
[----:B------:R-:W-:-:S02]  /*3810*/  SEL R40, RZ, 0x4, P6 ;  /* 0x00000004ff287807 */ /* 0x000fc40003000000 */
[-C--:B------:R-:W-:Y:S01]  /*3820*/  ISETP.GE.AND P6, PT, R103, R44.reuse, PT ;  /* 0x0000002c6700720c */ /* 0x080fe20003fc6270 */
[----:B------:R3:W-:Y:S01]  /*3830*/  LDGSTS.E [R227+0x14008], desc[UR20][R190.64], P2 ;  /* 0x14008000bee37fae */ /* 0x0007e200091a1014 */
[-C--:B------:R-:W-:Y:S01]  /*3840*/  ISETP.GE.AND P2, PT, R25, R44.reuse, PT ;  /* 0x0000002c1900720c */ /* 0x080fe20003f46270 */
[----:B-----5:R-:W-:Y:S01]  /*3850*/  IMAD.WIDE R194, R231, 0x4, R194 ;  /* 0x00000004e7c27825 */ /* 0x020fe200078e02c2 */
[----:B------:R-:W-:Y:S01]  /*3860*/  SEL R110, RZ, 0x4, P5 ;  /* 0x00000004ff6e7807 */ /* 0x000fe20002800000 */
[----:B------:R4:W-:Y:S01]  /*3870*/  LDGSTS.E [R229+0x14000], desc[UR20][R120.64], P3 ;  /* 0x1400000078e57fae */ /* 0x0009e200099a1014 */
[-C--:B------:R-:W-:Y:S02]  /*3880*/  ISETP.GE.AND P3, PT, R29, R44.reuse, PT ;  /* 0x0000002c1d00720c */ /* 0x080fe40003f66270 */
[----:B------:R-:W-:Y:S01]  /*3890*/  SEL R64, RZ, 0x4, P2 ;  /* 0x00000004ff407807 */ /* 0x000fe20001000000 */
[----:B------:R5:W-:Y:S01]  /*38a0*/  LDGSTS.E [R229+0x14008], desc[UR20][R156.64], P4 ;  /* 0x140080009ce57fae */ /* 0x000be2000a1a1014 */
[-C--:B------:R-:W-:Y:S01]  /*38b0*/  ISETP.GE.AND P4, PT, R33, R44.reuse, PT ;  /* 0x0000002c2100720c */ /* 0x080fe20003f86270 */
[----:B--2---:R-:W-:Y:S01]  /*38c0*/  IMAD.WIDE R192, R231, 0x4, R192 ;  /* 0x00000004e7c07825 */ /* 0x004fe200078e02c0 */
[----:B------:R-:W-:Y:S01]  /*38d0*/  ISETP.GE.AND P2, PT, R105, R44, PT ;  /* 0x0000002c6900720c */ /* 0x000fe20003f46270 */
[----:B------:R-:W0:Y:S01]  /*38e0*/  LDGDEPBAR ;  /* 0x00000000000079af */ /* 0x000e220000000000 */
[----:B------:R-:W-:Y:S01]  /*38f0*/  SEL R46, RZ, 0x4, P3 ;  /* 0x00000004ff2e7807 */ /* 0x000fe20001800000 */
[----:B---3--:R-:W-:Y:S01]  /*3900*/  IMAD.WIDE R190, R231, 0x4, R190 ;  /* 0x00000004e7be7825 */ /* 0x008fe200078e02be */
[----:B------:R-:W-:-:S02]  /*3910*/  SEL R112, RZ, 0x4, P4 ;  /* 0x00000004ff707807 */ /* 0x000fc40002000000 */
[-C--:B------:R-:W-:Y:S01]  /*3920*/  ISETP.GE.AND P5, PT, R111, R44.reuse, PT ;  /* 0x0000002c6f00720c */ /* 0x080fe20003fa6270 */
[----:B----4-:R-:W-:Y:S01]  /*3930*/  IMAD.WIDE R120, R231, 0x4, R120 ;  /* 0x00000004e7787825 */ /* 0x010fe200078e0278 */
[----:B------:R-:W-:Y:S02]  /*3940*/  SEL R108, RZ, 0x4, P6 ;  /* 0x00000004ff6c7807 */ /* 0x000fe40003000000 */
[-C--:B------:R-:W-:Y:S01]  /*3950*/  ISETP.GE.AND P3, PT, R107, R44.reuse, PT ;  /* 0x0000002c6b00720c */ /* 0x080fe20003f66270 */
[----:B-----5:R-:W-:Y:S01]  /*3960*/  IMAD.WIDE R156, R231, 0x4, R156 ;  /* 0x00000004e79c7825 */ /* 0x020fe200078e029c */
[-C--:B------:R-:W-:Y:S02]  /*3970*/  ISETP.GE.AND P4, PT, R109, R44.reuse, PT ;  /* 0x0000002c6d00720c */ /* 0x080fe40003f86270 */
[----:B------:R-:W-:Y:S02]  /*3980*/  ISETP.GE.AND P6, PT, R113, R44, PT ;  /* 0x0000002c7100720c */ /* 0x000fe40003fc6270 */
[----:B------:R-:W-:-:S02]  /*3990*/  SEL R106, RZ, 0x4, P2 ;  /* 0x00000004ff6a7807 */ /* 0x000fc40001000000 */
[-C--:B------:R-:W-:Y:S02]  /*39a0*/  ISETP.GE.AND P2, PT, R115, R44.reuse, PT ;  /* 0x0000002c7300720c */ /* 0x080fe40003f46270 */
[----:B------:R-:W-:Y:S02]  /*39b0*/  SEL R102, RZ, 0x4, P5 ;  /* 0x00000004ff667807 */ /* 0x000fe40002800000 */
[----:B------:R-:W-:Y:S02]  /*39c0*/  SEL R100, RZ, 0x4, P3 ;  /* 0x00000004ff647807 */ /* 0x000fe40001800000 */
[----:B------:R-:W-:Y:S02]  /*39d0*/  SEL R104, RZ, 0x4, P4 ;  /* 0x00000004ff687807 */ /* 0x000fe40002000000 */
[----:B------:R-:W-:Y:S02]  /*39e0*/  ISETP.GE.AND P5, PT, R219, R44, PT ;  /* 0x0000002cdb00720c */ /* 0x000fe40003fa6270 */
[----:B------:R-:W-:-:S02]  /*39f0*/  SEL R96, RZ, 0x4, P6 ;  /* 0x00000004ff607807 */ /* 0x000fc40003000000 */
[-C--:B------:R-:W-:Y:S02]  /*3a00*/  ISETP.GE.AND P1, PT, R4, R44.reuse, PT ;  /* 0x0000002c0400720c */ /* 0x080fe40003f26270 */
[-C--:B------:R-:W-:Y:S02]  /*3a10*/  ISETP.GE.AND P3, PT, R117, R44.reuse, PT ;  /* 0x0000002c7500720c */ /* 0x080fe40003f66270 */
[-C--:B------:R-:W-:Y:S02]  /*3a20*/  ISETP.GE.AND P4, PT, R217, R44.reuse, PT ;  /* 0x0000002cd900720c */ /* 0x080fe40003f86270 */
[----:B------:R-:W-:Y:S02]  /*3a30*/  ISETP.GE.AND P6, PT, R221, R44, PT ;  /* 0x0000002cdd00720c */ /* 0x000fe40003fc6270 */
[----:B------:R-:W-:Y:S02]  /*3a40*/  SEL R90, RZ, 0x4, P2 ;  /* 0x00000004ff5a7807 */ /* 0x000fe40001000000 */
[----:B------:R-:W-:-:S02]  /*3a50*/  ISETP.GT.AND P2, PT, R12, 0x3f, PT ;  /* 0x0000003f0c00780c */ /* 0x000fc40003f44270 */
[----:B------:R-:W-:Y:S02]  /*3a60*/  SEL R88, RZ, 0x4, P5 ;  /* 0x00000004ff587807 */ /* 0x000fe40002800000 */
[----:B------:R-:W-:Y:S02]  /*3a70*/  SEL R94, RZ, 0x4, P3 ;  /* 0x00000004ff5e7807 */ /* 0x000fe40001800000 */
[----:B------:R-:W-:Y:S02]  /*3a80*/  SEL R92, RZ, 0x4, P4 ;  /* 0x00000004ff5c7807 */ /* 0x000fe40002000000 */
[----:B------:R-:W-:Y:S02]  /*3a90*/  ISETP.GE.AND P5, PT, R25, R50, PT ;  /* 0x000000321900720c */ /* 0x000fe40003fa6270 */
[----:B------:R-:W-:Y:S02]  /*3aa0*/  SEL R86, RZ, 0x4, P6 ;  /* 0x00000004ff567807 */ /* 0x000fe40003000000 */
[----:B------:R-:W-:-:S02]  /*3ab0*/  SEL R48, RZ, 0x4, P1 ;  /* 0x00000004ff307807 */ /* 0x000fc40000800000 */
[----:B------:R-:W-:Y:S02]  /*3ac0*/  SEL R44, R40, RZ, P2 ;  /* 0x000000ff282c7207 */ /* 0x000fe40001000000 */
[----:B------:R-:W-:Y:S02]  /*3ad0*/  ISETP.GE.AND P3, PT, R3, R50, PT ;  /* 0x000000320300720c */ /* 0x000fe40003f66270 */
[----:B------:R-:W-:Y:S02]  /*3ae0*/  SEL R64, R64, RZ, P2 ;  /* 0x000000ff40407207 */ /* 0x000fe40001000000 */
[----:B------:R-:W-:Y:S02]  /*3af0*/  SEL R40, R46, RZ, P2 ;  /* 0x000000ff2e287207 */ /* 0x000fe40001000000 */
[----:B------:R-:W-:Y:S02]  /*3b00*/  SEL R112, R112, RZ, P2 ;  /* 0x000000ff70707207 */ /* 0x000fe40001000000 */
[----:B------:R-:W-:-:S02]  /*3b10*/  SEL R110, R110, RZ, P2 ;  /* 0x000000ff6e6e7207 */ /* 0x000fc40001000000 */
[----:B------:R-:W-:Y:S02]  /*3b20*/  SEL R108, R108, RZ, P2 ;  /* 0x000000ff6c6c7207 */ /* 0x000fe40001000000 */
[----:B------:R-:W-:Y:S02]  /*3b30*/  SEL R106, R106, RZ, P2 ;  /* 0x000000ff6a6a7207 */ /* 0x000fe40001000000 */
        /* <DEDUP_REMOVED lines=10> */
[----:B------:R-:W-:Y:S02]  /*3be0*/  SEL R84, RZ, 0x4, P5 ;  /* 0x00000004ff547807 */ /* 0x000fe40002800000 */
[-C--:B------:R-:W-:Y:S02]  /*3bf0*/  ISETP.GE.AND P2, PT, R35, R50.reuse, PT ;  /* 0x000000322300720c */ /* 0x080fe40003f46270 */
[-C--:B------:R-:W-:Y:S02]  /*3c00*/  ISETP.GE.AND P5, PT, R105, R50.reuse, PT ;  /* 0x000000326900720c */ /* 0x080fe40003fa6270 */
[-C--:B------:R-:W-:Y:S02]  /*3c10*/  ISETP.GE.AND P6, PT, R29, R50.reuse, PT ;  /* 0x000000321d00720c */ /* 0x080fe40003fc6270 */
[----:B------:R-:W-:Y:S02]  /*3c20*/  SEL R98, RZ, 0x4, P3 ;  /* 0x00000004ff627807 */ /* 0x000fe40001800000 */
[----:B------:R-:W-:-:S02]  /*3c30*/  ISETP.GE.AND P1, PT, R33, R50, PT ;  /* 0x000000322100720c */ /* 0x000fc40003f26270 */
[-C--:B------:R-:W-:Y:S02]  /*3c40*/  ISETP.GE.AND P3, PT, R103, R50.reuse, PT ;  /* 0x000000326700720c */ /* 0x080fe40003f66270 */
[----:B------:R-:W-:Y:S02]  /*3c50*/  SEL R80, RZ, 0x4, P2 ;  /* 0x00000004ff507807 */ /* 0x000fe40001000000 */
[----:B------:R-:W-:Y:S02]  /*3c60*/  SEL R46, RZ, 0x4, P5 ;  /* 0x00000004ff2e7807 */ /* 0x000fe40002800000 */
[-C--:B------:R-:W-:Y:S02]  /*3c70*/  ISETP.GE.AND P2, PT, R111, R50.reuse, PT ;  /* 0x000000326f00720c */ /* 0x080fe40003f46270 */
[----:B------:R-:W-:Y:S02]  /*3c80*/  ISETP.GE.AND P5, PT, R115, R50, PT ;  /* 0x000000327300720c */ /* 0x000fe40003fa6270 */
[----:B------:R-:W-:-:S02]  /*3c90*/  SEL R82, RZ, 0x4, P6 ;  /* 0x00000004ff527807 */ /* 0x000fc40003000000 */
[-C--:B------:R-:W-:Y:S02]  /*3ca0*/  ISETP.GE.AND P6, PT, R107, R50.reuse, PT ;  /* 0x000000326b00720c */ /* 0x080fe40003fc6270 */
[----:B------:R-:W-:Y:S02]  /*3cb0*/  SEL R78, RZ, 0x4, P1 ;  /* 0x00000004ff4e7807 */ /* 0x000fe40000800000 */
[----:B------:R-:W-:Y:S02]  /*3cc0*/  SEL R66, RZ, 0x4, P3 ;  /* 0x00000004ff427807 */ /* 0x000fe40001800000 */
[-C--:B------:R-:W-:Y:S02]  /*3cd0*/  ISETP.GE.AND P1, PT, R109, R50.reuse, PT ;  /* 0x000000326d00720c */ /* 0x080fe40003f26270 */
[----:B------:R-:W-:Y:S02]  /*3ce0*/  ISETP.GE.AND P3, PT, R113, R50, PT ;  /* 0x000000327100720c */ /* 0x000fe40003f66270 */
[----:B------:R-:W-:-:S02]  /*3cf0*/  SEL R56, RZ, 0x4, P2 ;  /* 0x00000004ff387807 */ /* 0x000fc40001000000 */
[----:B------:R-:W-:Y:S02]  /*3d00*/  SEL R58, RZ, 0x4, P5 ;  /* 0x00000004ff3a7807 */ /* 0x000fe40002800000 */
[-C--:B------:R-:W-:Y:S02]  /*3d10*/  ISETP.GE.AND P2, PT, R219, R50.reuse, PT ;  /* 0x00000032db00720c */ /* 0x080fe40003f46270 */
[----:B------:R-:W-:Y:S01]  /*3d20*/  ISETP.NE.U32.AND P5, PT, R42, RZ, PT ;  /* 0x000000ff2a00720c */ /* 0x000fe20003fa5070 */
[----:B------:R-:W-:Y:S01]  /*3d30*/  VIADD R42, R6, 0xffffffa0 ;  /* 0xffffffa0062a7836 */ /* 0x000fe20000000000 */
[----:B------:R-:W-:Y:S02]  /*3d40*/  SEL R52, RZ, 0x4, P6 ;  /* 0x00000004ff347807 */ /* 0x000fe40003000000 */
[----:B------:R-:W-:Y:S02]  /*3d50*/  ISETP.GE.AND P6, PT, R117, R50, PT ;  /* 0x000000327500720c */ /* 0x000fe40003fc6270 */
[----:B------:R-:W-:-:S02]  /*3d60*/  SEL R54, RZ, 0x4, P1 ;  /* 0x00000004ff367807 */ /* 0x000fc40000800000 */
[----:B------:R-:W-:Y:S02]  /*3d70*/  SEL R76, RZ, 0x4, P3 ;  /* 0x00000004ff4c7807 */ /* 0x000fe40001800000 */
[-C--:B------:R-:W-:Y:S02]  /*3d80*/  ISETP.GE.AND P4, PT, R4, R50.reuse, PT ;  /* 0x000000320400720c */ /* 0x080fe40003f86270 */
[-C--:B------:R-:W-:Y:S01]  /*3d90*/  ISETP.GE.AND P1, PT, R217, R50.reuse, PT ;  /* 0x00000032d900720c */ /* 0x080fe20003f26270 */
[----:B------:R2:W-:Y:S01]  /*3da0*/  LDGSTS.E [R233], desc[UR20][R122.64], P5 ;  /* 0x000000007ae97fae */ /* 0x0005e2000a9a1014 */
[----:B------:R-:W-:Y:S02]  /*3db0*/  ISETP.GE.AND P3, PT, R221, R50, PT ;  /* 0x00000032dd00720c */ /* 0x000fe40003f66270 */
[----:B------:R-:W-:Y:S01]  /*3dc0*/  SEL R62, RZ, 0x4, P2 ;  /* 0x00000004ff3e7807 */ /* 0x000fe20001000000 */
[----:B------:R3:W-:Y:S01]  /*3dd0*/  LDGSTS.E [R233+0x400], desc[UR20][R160.64], P5 ;  /* 0x00400000a0e97fae */ /* 0x0007e2000a9a1014 */
[----:B------:R-:W-:-:S02]  /*3de0*/  ISETP.GT.AND P2, PT, R12, 0x5f, PT ;  /* 0x0000005f0c00780c */ /* 0x000fc40003f44270 */
[----:B------:R-:W-:Y:S01]  /*3df0*/  SEL R50, RZ, 0x4, P6 ;  /* 0x00000004ff327807 */ /* 0x000fe20003000000 */
[----:B------:R4:W-:Y:S01]  /*3e00*/  LDGSTS.E [R233+0x800], desc[UR20][R166.64], P5 ;  /* 0x00800000a6e97fae */ /* 0x0009e2000a9a1014 */
[----:B------:R-:W-:Y:S02]  /*3e10*/  ISETP.NE.U32.AND P6, PT, R44, RZ, PT ;  /* 0x000000ff2c00720c */ /* 0x000fe40003fc5070 */
[----:B------:R-:W-:Y:S01]  /*3e20*/  SEL R60, RZ, 0x4, P1 ;  /* 0x00000004ff3c7807 */ /* 0x000fe20000800000 */
[----:B------:R5:W-:Y:S01]  /*3e30*/  LDGSTS.E [R233+0xc00], desc[UR20][R164.64], P5 ;  /* 0x00c00000a4e97fae */ /* 0x000be2000a9a1014 */
[----:B------:R-:W-:Y:S01]  /*3e40*/  SEL R70, RZ, 0x4, P3 ;  /* 0x00000004ff467807 */ /* 0x000fe20001800000 */
[C---:B--2---:R-:W-:Y:S01]  /*3e50*/  IMAD.WIDE R122, R119.reuse, 0x4, R122 ;  /* 0x00000004777a7825 */ /* 0x044fe200078e027a */
[----:B------:R-:W-:Y:S01]  /*3e60*/  SEL R72, RZ, 0x4, P4 ;  /* 0x00000004ff487807 */ /* 0x000fe20002000000 */
[----:B------:R2:W-:Y:S01]  /*3e70*/  LDGSTS.E [R233+0x1000], desc[UR20][R162.64], P5 ;  /* 0x01000000a2e97fae */ /* 0x0005e2000a9a1014 */
[----:B------:R-:W-:Y:S01]  /*3e80*/  ISETP.NE.U32.AND P1, PT, R48, RZ, PT ;  /* 0x000000ff3000720c */ /* 0x000fe20003f25070 */
[C---:B---3--:R-:W-:Y:S01]  /*3e90*/  IMAD.WIDE R160, R119.reuse, 0x4, R160 ;  /* 0x0000000477a07825 */ /* 0x048fe200078e02a0 */
[----:B------:R-:W-:Y:S01]  /*3ea0*/  SEL R44, R46, RZ, P2 ;  /* 0x000000ff2e2c7207 */ /* 0x000fe20001000000 */
[----:B------:R3:W-:Y:S01]  /*3eb0*/  LDGSTS.E [R233+0x1400], desc[UR20][R170.64], P5 ;  /* 0x01400000aae97fae */ /* 0x0007e2000a9a1014 */
[----:B------:R-:W-:Y:S01]  /*3ec0*/  SEL R48, R52, RZ, P2 ;  /* 0x000000ff34307207 */ /* 0x000fe20001000000 */
[C---:B----4-:R-:W-:Y:S01]  /*3ed0*/  IMAD.WIDE R166, R119.reuse, 0x4, R166 ;  /* 0x0000000477a67825 */ /* 0x050fe200078e02a6 */
[----:B------:R-:W-:Y:S01]  /*3ee0*/  SEL R46, R54, RZ, P2 ;  /* 0x000000ff362e7207 */ /* 0x000fe20001000000 */
[----:B------:R4:W-:Y:S01]  /*3ef0*/  LDGSTS.E [R233+0x1800], desc[UR20][R212.64], P5 ;  /* 0x01800000d4e97fae */ /* 0x0009e2000a9a1014 */
[----:B------:R-:W-:Y:S01]  /*3f00*/  SEL R52, R56, RZ, P2 ;  /* 0x000000ff38347207 */ /* 0x000fe20001000000 */
[C---:B-----5:R-:W-:Y:S01]  /*3f10*/  IMAD.WIDE R164, R119.reuse, 0x4, R164 ;  /* 0x0000000477a47825 */ /* 0x060fe200078e02a4 */
[----:B------:R-:W-:Y:S01]  /*3f20*/  SEL R54, R62, RZ, P2 ;  /* 0x000000ff3e367207 */ /* 0x000fe20001000000 */
[----:B------:R5:W-:Y:S01]  /*3f30*/  LDGSTS.E [R233+0x1c00], desc[UR20][R140.64], P5 ;  /* 0x01c000008ce97fae */ /* 0x000be2000a9a1014 */
[----:B------:R-:W-:Y:S01]  /*3f40*/  SEL R98, R98, RZ, P2 ;  /* 0x000000ff62627207 */ /* 0x000fe20001000000 */
[C---:B--2---:R-:W-:Y:S01]  /*3f50*/  IMAD.WIDE R162, R119.reuse, 0x4, R162 ;  /* 0x0000000477a27825 */ /* 0x044fe200078e02a2 */
[----:B------:R-:W-:Y:S01]  /*3f60*/  SEL R84, R84, RZ, P2 ;  /* 0x000000ff54547207 */ /* 0x000fe20001000000 */
[----:B------:R2:W-:Y:S01]  /*3f70*/  LDGSTS.E [R233+0x2000], desc[UR20][R142.64], P5 ;  /* 0x020000008ee97fae */ /* 0x0005e2000a9a1014 */
[----:B------:R-:W-:Y:S01]  /*3f80*/  SEL R82, R82, RZ, P2 ;  /* 0x000000ff52527207 */ /* 0x000fe20001000000 */
        /* <DEDUP_REMOVED lines=16> */
[----:B---3--:R-:W-:Y:S01]  /*4090*/  IMAD.WIDE R144, R119, 0x4, R144 ;  /* 0x0000000477907825 */ /* 0x008fe200078e0290 */
[----:B------:R-:W-:Y:S01]  /*40a0*/  SEL R72, R72, RZ, P2 ;  /* 0x000000ff48487207 */ /* 0x000fe20001000000 */
[----:B------:R3:W-:Y:S01]  /*40b0*/  LDGSTS.E [R233+0x3400], desc[UR20][R152.64], P5 ;  /* 0x0340000098e97fae */ /* 0x0007e2000a9a1014 */
[-C--:B------:R-:W-:Y:S01]  /*40c0*/  ISETP.GE.AND P2, PT, R29, R42.reuse, PT ;  /* 0x0000002a1d00720c */ /* 0x080fe20003f46270 */
[----:B----4-:R-:W-:Y:S01]  /*40d0*/  IMAD.WIDE R146, R119, 0x4, R146 ;  /* 0x0000000477927825 */ /* 0x010fe200078e0292 */
[-C--:B------:R-:W-:Y:S01]  /*40e0*/  ISETP.GE.AND P4, PT, R25, R42.reuse, PT ;  /* 0x0000002a1900720c */ /* 0x080fe20003f86270 */
[----:B------:R4:W-:Y:S01]  /*40f0*/  LDGSTS.E [R233+0x3800], desc[UR20][R154.64], P5 ;  /* 0x038000009ae97fae */ /* 0x0009e2000a9a1014 */
[----:B------:R-:W-:Y:S01]  /*4100*/  SEL R70, RZ, 0x4, P2 ;  /* 0x00000004ff467807 */ /* 0x000fe20001000000 */
[C---:B-----5:R-:W-:Y:S01]  /*4110*/  IMAD.WIDE R148, R119.reuse, 0x4, R148 ;  /* 0x0000000477947825 */ /* 0x060fe200078e0294 */
[----:B------:R-:W-:Y:S01]  /*4120*/  ISETP.NE.U32.AND P2, PT, R40, RZ, PT ;  /* 0x000000ff2800720c */ /* 0x000fe20003f45070 */
[----:B------:R5:W-:Y:S01]  /*4130*/  LDGSTS.E [R233+0x3c00], desc[UR20][R124.64], P5 ;  /* 0x03c000007ce97fae */ /* 0x000be2000a9a1014 */
[----:B------:R-:W-:Y:S01]  /*4140*/  LOP3.LUT R40, R14, 0x40, RZ, 0x3c, !PT ;  /* 0x000000400e287812 */ /* 0x000fe200078e3cff */
[----:B--2---:R-:W-:Y:S01]  /*4150*/  IMAD.WIDE R150, R119, 0x4, R150 ;  /* 0x0000000477967825 */ /* 0x004fe200078e0296 */
[----:B------:R-:W-:-:S02]  /*4160*/  ISETP.GE.AND P3, PT, R3, R42, PT ;  /* 0x0000002a0300720c */ /* 0x000fc40003f66270 */
[----:B------:R-:W-:Y:S01]  /*4170*/  SEL R74, RZ, 0x4, P4 ;  /* 0x00000004ff4a7807 */ /* 0x000fe20002000000 */
[----:B------:R-:W-:Y:S01]  /*4180*/  VIADD R235, R40, UR10 ;  /* 0x0000000a28eb7c36 */ /* 0x000fe20008000000 */
[----:B------:R-:W-:Y:S01]  /*4190*/  ISETP.GE.AND P4, PT, R33, R42, PT ;  /* 0x0000002a2100720c */ /* 0x000fe20003f86270 */
[C---:B---3--:R-:W-:Y:S01]  /*41a0*/  IMAD.WIDE R152, R119.reuse, 0x4, R152 ;  /* 0x0000000477987825 */ /* 0x048fe200078e0298 */
[----:B------:R-:W-:Y:S02]  /*41b0*/  SEL R60, RZ, 0x4, P3 ;  /* 0x00000004ff3c7807 */ /* 0x000fe40001800000 */
[----:B------:R2:W-:Y:S01]  /*41c0*/  LDGSTS.E [R235+0x200], desc[UR20][R130.64], P5 ;  /* 0x0020000082eb7fae */ /* 0x0005e2000a9a1014 */
[----:B------:R-:W-:Y:S01]  /*41d0*/  ISETP.NE.U32.AND P3, PT, R64, RZ, PT ;  /* 0x000000ff4000720c */ /* 0x000fe20003f65070 */
[C---:B----4-:R-:W-:Y:S01]  /*41e0*/  IMAD.WIDE R154, R119.reuse, 0x4, R154 ;  /* 0x00000004779a7825 */ /* 0x050fe200078e029a */
[----:B------:R-:W-:Y:S01]  /*41f0*/  SEL R64, RZ, 0x4, P4 ;  /* 0x00000004ff407807 */ /* 0x000fe20002000000 */
[----:B------:R3:W-:Y:S01]  /*4200*/  LDGSTS.E [R235+0x600], desc[UR20][R132.64], P5 ;  /* 0x0060000084eb7fae */ /* 0x0007e2000a9a1014 */
[----:B------:R-:W-:Y:S01]  /*4210*/  ISETP.NE.U32.AND P4, PT, R112, RZ, PT ;  /* 0x000000ff7000720c */ /* 0x000fe20003f85070 */
[----:B-----5:R-:W-:-:S02]  /*4220*/  IMAD.WIDE R124, R119, 0x4, R124 ;  /* 0x00000004777c7825 */ /* 0x020fc400078e027c */
[----:B------:R4:W-:Y:S04]  /*4230*/  LDGSTS.E [R235+0xa00], desc[UR20][R134.64], P5 ;  /* 0x00a0000086eb7fae */ /* 0x0009e8000a9a1014 */
[----:B------:R5:W-:Y:S01]  /*4240*/  LDGSTS.E [R235+0xe00], desc[UR20][R136.64], P5 ;  /* 0x00e0000088eb7fae */ /* 0x000be2000a9a1014 */
[----:B--2---:R-:W-:-:S03]  /*4250*/  IMAD.WIDE R130, R119, 0x4, R130 ;  /* 0x0000000477827825 */ /* 0x004fc600078e0282 */
[----:B------:R2:W-:Y:S01]  /*4260*/  LDGSTS.E [R235+0x1200], desc[UR20][R138.64], P5 ;  /* 0x012000008aeb7fae */ /* 0x0005e2000a9a1014 */
[----:B---3--:R-:W-:-:S03]  /*4270*/  IMAD.WIDE R132, R119, 0x4, R132 ;  /* 0x0000000477847825 */ /* 0x008fc600078e0284 */
[----:B------:R3:W-:Y:S01]  /*4280*/  LDGSTS.E [R235+0x1600], desc[UR20][R214.64], P5 ;  /* 0x01600000d6eb7fae */ /* 0x0007e2000a9a1014 */
[----:B----4-:R-:W-:-:S03]  /*4290*/  IMAD.WIDE R134, R119, 0x4, R134 ;  /* 0x0000000477867825 */ /* 0x010fc600078e0286 */
[----:B------:R4:W-:Y:S01]  /*42a0*/  LDGSTS.E [R235+0x1a00], desc[UR20][R168.64], P5 ;  /* 0x01a00000a8eb7fae */ /* 0x0009e2000a9a1014 */
[----:B-----5:R-:W-:-:S03]  /*42b0*/  IMAD.WIDE R136, R119, 0x4, R136 ;  /* 0x0000000477887825 */ /* 0x020fc600078e0288 */
        /* <DEDUP_REMOVED lines=17> */
[----:B------:R-:W-:Y:S01]  /*43d0*/  ISETP.NE.U32.AND P5, PT, R110, RZ, PT ;  /* 0x000000ff6e00720c */ /* 0x000fe20003fa5070 */
[C---:B--2---:R-:W-:Y:S02]  /*43e0*/  IMAD.WIDE R182, R119.reuse, 0x4, R182 ;  /* 0x0000000477b67825 */ /* 0x044fe400078e02b6 */
[----:B------:R-:W0:Y:S02]  /*43f0*/  LDGDEPBAR ;  /* 0x00000000000079af */ /* 0x000e240000000000 */
[C---:B---3--:R-:W-:Y:S01]  /*4400*/  IMAD.WIDE R184, R119.reuse, 0x4, R184 ;  /* 0x0000000477b87825 */ /* 0x048fe200078e02b8 */
[----:B------:R-:W-:Y:S03]  /*4410*/  BAR.SYNC.DEFER_BLOCKING 0x0 ;  /* 0x0000000000007b1d */ /* 0x000fe60000010000 */
[----:B----4-:R-:W-:-:S04]  /*4420*/  IMAD.WIDE R186, R119, 0x4, R186 ;  /* 0x0000000477ba7825 */ /* 0x010fc800078e02ba */
[----:B-----5:R-:W-:-:S04]  /*4430*/  IMAD.WIDE R188, R119, 0x4, R188 ;  /* 0x0000000477bc7825 */ /* 0x020fc800078e02bc */
[----:B------:R-:W-:Y:S01]  /*4440*/  IMAD.WIDE R236, R119, 0x4, R188 ;  /* 0x0000000477ec7825 */ /* 0x000fe200078e02bc */
[----:B------:R-:W-:Y:S01]  /*4450*/  @!PT LDS RZ, [RZ] ;  /* 0x00000000fffff984 */ /* 0x000fe20000000800 */
[----:B------:R-:W-:Y:S01]  /*4460*/  @!PT LDS RZ, [RZ] ;  /* 0x00000000fffff984 */ /* 0x000fe20000000800 */
[----:B------:R-:W-:Y:S01]  /*4470*/  @!PT LDS RZ, [RZ] ;  /* 0x00000000fffff984 */ /* 0x000fe20000000800 */
[----:B------:R2:W-:Y:S01]  /*4480*/  LDGSTS.E [R18+0x16000], desc[UR20][R158.64], P6 ;  /* 0x160000009e127fae */ /* 0x0005e2000b1a1014 */
[----:B------:R-:W-:-:S03]  /*4490*/  ISETP.NE.U32.AND P6, PT, R108, RZ, PT ;  /* 0x000000ff6c00720c */ /* 0x000fc60003fc5070 */
[----:B------:R3:W-:Y:S01]  /*44a0*/  LDGSTS.E [R18+0x16008], desc[UR20][R210.64], P3 ;  /* 0x16008000d2127fae */ /* 0x0007e200099a1014 */
[----:B------:R-:W-:-:S03]  /*44b0*/  ISETP.NE.U32.AND P3, PT, R106, RZ, PT ;  /* 0x000000ff6a00720c */ /* 0x000fc60003f65070 */
[----:B------:R4:W-:Y:S01]  /*44c0*/  LDGSTS.E [R22+0x16000], desc[UR20][R208.64], P2 ;  /* 0x16000000d0167fae */ /* 0x0009e200091a1014 */
[----:B------:R-:W-:-:S03]  /*44d0*/  ISETP.NE.U32.AND P2, PT, R100, RZ, PT ;  /* 0x000000ff6400720c */ /* 0x000fc60003f45070 */
[----:B------:R5:W-:Y:S01]  /*44e0*/  LDGSTS.E [R22+0x16008], desc[UR20][R206.64], P4 ;  /* 0x16008000ce167fae */ /* 0x000be2000a1a1014 */
[----:B------:R-:W-:Y:S01]  /*44f0*/  ISETP.NE.U32.AND P4, PT, R104, RZ, PT ;  /* 0x000000ff6800720c */ /* 0x000fe20003f85070 */
[C---:B--2---:R-:W-:Y:S02]  /*4500*/  IMAD.WIDE R158, R231.reuse, 0x4, R158 ;  /* 0x00000004e79e7825 */ /* 0x044fe400078e029e */
[----:B------:R2:W-:Y:S01]  /*4510*/  LDGSTS.E [R26+0x16000], desc[UR20][R126.64], P5 ;  /* 0x160000007e1a7fae */ /* 0x0005e2000a9a1014 */
[----:B------:R-:W-:Y:S01]  /*4520*/  ISETP.NE.U32.AND P5, PT, R102, RZ, PT ;  /* 0x000000ff6600720c */ /* 0x000fe20003fa5070 */
[C---:B---3--:R-:W-:Y:S02]  /*4530*/  IMAD.WIDE R210, R231.reuse, 0x4, R210 ;  /* 0x00000004e7d27825 */ /* 0x048fe400078e02d2 */
[----:B------:R3:W-:Y:S01]  /*4540*/  LDGSTS.E [R26+0x16008], desc[UR20][R204.64], P6 ;  /* 0x16008000cc1a7fae */ /* 0x0007e2000b1a1014 */
[----:B------:R-:W-:Y:S01]  /*4550*/  ISETP.NE.U32.AND P6, PT, R96, RZ, PT ;  /* 0x000000ff6000720c */ /* 0x000fe20003fc5070 */
[----:B----4-:R-:W-:-:S02]  /*4560*/  IMAD.WIDE R208, R231, 0x4, R208 ;  /* 0x00000004e7d07825 */ /* 0x010fc400078e02d0 */
[----:B------:R4:W-:Y:S01]  /*4570*/  LDGSTS.E [R30+0x16000], desc[UR20][R202.64], P3 ;  /* 0x16000000ca1e7fae */ /* 0x0009e200099a1014 */
[----:B------:R-:W-:Y:S01]  /*4580*/  ISETP.NE.U32.AND P3, PT, R90, RZ, PT ;  /* 0x000000ff5a00720c */ /* 0x000fe20003f65070 */
[C---:B-----5:R-:W-:Y:S02]  /*4590*/  IMAD.WIDE R206, R231.reuse, 0x4, R206 ;  /* 0x00000004e7ce7825 */ /* 0x060fe400078e02ce */
[----:B------:R5:W-:Y:S01]  /*45a0*/  LDGSTS.E [R30+0x16008], desc[UR20][R200.64], P2 ;  /* 0x16008000c81e7fae */ /* 0x000be200091a1014 */
[----:B------:R-:W-:Y:S01]  /*45b0*/  ISETP.NE.U32.AND P2, PT, R94, RZ, PT ;  /* 0x000000ff5e00720c */ /* 0x000fe20003f45070 */
[C---:B--2---:R-:W-:Y:S02]  /*45c0*/  IMAD.WIDE R126, R231.reuse, 0x4, R126 ;  /* 0x00000004e77e7825 */ /* 0x044fe400078e027e */
[----:B------:R2:W-:Y:S01]  /*45d0*/  LDGSTS.E [R223+0x16000], desc[UR20][R128.64], P4 ;  /* 0x1600000080df7fae */ /* 0x0005e2000a1a1014 */
[----:B------:R-:W-:Y:S01]  /*45e0*/  ISETP.NE.U32.AND P4, PT, R92, RZ, PT ;  /* 0x000000ff5c00720c */ /* 0x000fe20003f85070 */
[----:B---3--:R-:W-:-:S02]  /*45f0*/  IMAD.WIDE R204, R231, 0x4, R204 ;  /* 0x00000004e7cc7825 */ /* 0x008fc400078e02cc */
[----:B------:R3:W-:Y:S01]  /*4600*/  LDGSTS.E [R223+0x16008], desc[UR20][R198.64], P5 ;  /* 0x16008000c6df7fae */ /* 0x0007e2000a9a1014 */
[----:B------:R-:W-:Y:S01]  /*4610*/  ISETP.NE.U32.AND P5, PT, R88, RZ, PT ;  /* 0x000000ff5800720c */ /* 0x000fe20003fa5070 */
[C---:B----4-:R-:W-:Y:S02]  /*4620*/  IMAD.WIDE R202, R231.reuse, 0x4, R202 ;  /* 0x00000004e7ca7825 */ /* 0x050fe400078e02ca */
[----:B------:R4:W-:Y:S01]  /*4630*/  LDGSTS.E [R225+0x16000], desc[UR20][R196.64], P6 ;  /* 0x16000000c4e17fae */ /* 0x0009e2000b1a1014 */
[----:B------:R-:W-:Y:S01]  /*4640*/  ISETP.NE.U32.AND P6, PT, R86, RZ, PT ;  /* 0x000000ff5600720c */ /* 0x000fe20003fc5070 */
[C---:B-----5:R-:W-:Y:S02]  /*4650*/  IMAD.WIDE R200, R231.reuse, 0x4, R200 ;  /* 0x00000004e7c87825 */ /* 0x060fe400078e02c8 */
[----:B------:R5:W-:Y:S01]  /*4660*/  LDGSTS.E [R225+0x16008], desc[UR20][R194.64], P3 ;  /* 0x16008000c2e17fae */ /* 0x000be200099a1014 */
[----:B------:R-:W-:Y:S01]  /*4670*/  ISETP.NE.U32.AND P3, PT, R98, RZ, PT ;  /* 0x000000ff6200720c */ /* 0x000fe20003f65070 */
[----:B--2---:R-:W-:-:S02]  /*4680*/  IMAD.WIDE R128, R231, 0x4, R128 ;  /* 0x00000004e7807825 */ /* 0x004fc400078e0280 */
[----:B------:R2:W-:Y:S01]  /*4690*/  LDGSTS.E [R227+0x16000], desc[UR20][R192.64], P2 ;  /* 0x16000000c0e37fae */ /* 0x0005e200091a1014 */
[----:B------:R-:W-:Y:S01]  /*46a0*/  ISETP.NE.U32.AND P2, PT, R84, RZ, PT ;  /* 0x000000ff5400720c */ /* 0x000fe20003f45070 */
[C---:B---3--:R-:W-:Y:S02]  /*46b0*/  IMAD.WIDE R198, R231.reuse, 0x4, R198 ;  /* 0x00000004e7c67825 */ /* 0x048fe400078e02c6 */
[----:B------:R3:W-:Y:S01]  /*46c0*/  LDGSTS.E [R227+0x16008], desc[UR20][R190.64], P4 ;  /* 0x16008000bee37fae */ /* 0x0007e2000a1a1014 */
[----:B------:R-:W-:Y:S01]  /*46d0*/  ISETP.NE.U32.AND P4, PT, R82, RZ, PT ;  /* 0x000000ff5200720c */ /* 0x000fe20003f85070 */
[C---:B----4-:R-:W-:Y:S02]  /*46e0*/  IMAD.WIDE R196, R231.reuse, 0x4, R196 ;  /* 0x00000004e7c47825 */ /* 0x050fe400078e02c4 */
[----:B------:R4:W-:Y:S01]  /*46f0*/  LDGSTS.E [R229+0x16000], desc[UR20][R120.64], P5 ;  /* 0x1600000078e57fae */ /* 0x0009e2000a9a1014 */
[----:B------:R-:W-:Y:S01]  /*4700*/  ISETP.NE.U32.AND P5, PT, R78, RZ, PT ;  /* 0x000000ff4e00720c */ /* 0x000fe20003fa5070 */
[----:B-----5:R-:W-:-:S02]  /*4710*/  IMAD.WIDE R194, R231, 0x4, R194 ;  /* 0x00000004e7c27825 */ /* 0x020fc400078e02c2 */
[----:B------:R5:W-:Y:S01]  /*4720*/  LDGSTS.E [R229+0x16008], desc[UR20][R156.64], P6 ;  /* 0x160080009ce57fae */ /* 0x000be2000b1a1014 */
[----:B------:R-:W-:Y:S01]  /*4730*/  ISETP.NE.U32.AND P6, PT, R80, RZ, PT ;  /* 0x000000ff5000720c */ /* 0x000fe20003fc5070 */
[C---:B--2---:R-:W-:Y:S02]  /*4740*/  IMAD.WIDE R192, R231.reuse, 0x4, R192 ;  /* 0x00000004e7c07825 */ /* 0x044fe400078e02c0 */
[----:B------:R-:W0:Y:S02]  /*4750*/  LDGDEPBAR ;  /* 0x00000000000079af */ /* 0x000e240000000000 */
[C---:B---3--:R-:W-:Y:S02]  /*4760*/  IMAD.WIDE R190, R231.reuse, 0x4, R190 ;  /* 0x00000004e7be7825 */ /* 0x048fe400078e02be */
[----:B------:R2:W-:Y:S02]  /*4770*/  LDGSTS.E [R233+0x4000], desc[UR20][R122.64], P1 ;  /* 0x040000007ae97fae */ /* 0x0005e400089a1014 */
[----:B----4-:R-:W-:-:S02]  /*4780*/  IMAD.WIDE R120, R231, 0x4, R120 ;  /* 0x00000004e7787825 */ /* 0x010fc400078e0278 */
[----:B------:R3:W-:Y:S02]  /*4790*/  LDGSTS.E [R233+0x4400], desc[UR20][R160.64], P1 ;  /* 0x04400000a0e97fae */ /* 0x0007e400089a1014 */
[C---:B-----5:R-:W-:Y:S02]  /*47a0*/  IMAD.WIDE R156, R231.reuse, 0x4, R156 ;  /* 0x00000004e79c7825 */ /* 0x060fe400078e029c */
[----:B------:R4:W-:Y:S02]  /*47b0*/  LDGSTS.E [R233+0x4800], desc[UR20][R166.64], P1 ;  /* 0x04800000a6e97fae */ /* 0x0009e400089a1014 */
[----:B------:R-:W-:Y:S02]  /*47c0*/  IMAD.WIDE R238, R231, 0x4, R210 ;  /* 0x00000004e7ee7825 */ /* 0x000fe400078e02d2 */
[----:B------:R5:W-:Y:S02]  /*47d0*/  LDGSTS.E [R233+0x4c00], desc[UR20][R164.64], P1 ;  /* 0x04c00000a4e97fae */ /* 0x000be400089a1014 */
[----:B--2---:R-:W-:-:S02]  /*47e0*/  IMAD.WIDE R122, R119, 0x4, R122 ;  /* 0x00000004777a7825 */ /* 0x004fc400078e027a */
[----:B------:R2:W-:Y:S02]  /*47f0*/  LDGSTS.E [R233+0x5000], desc[UR20][R162.64], P1 ;  /* 0x05000000a2e97fae */ /* 0x0005e400089a1014 */
[C---:B---3--:R-:W-:Y:S02]  /*4800*/  IMAD.WIDE R160, R119.reuse, 0x4, R160 ;  /* 0x0000000477a07825 */ /* 0x048fe400078e02a0 */
[----:B------:R3:W-:Y:S02]  /*4810*/  LDGSTS.E [R233+0x5400], desc[UR20][R170.64], P1 ;  /* 0x05400000aae97fae */ /* 0x0007e400089a1014 */
[C---:B----4-:R-:W-:Y:S02]  /*4820*/  IMAD.WIDE R166, R119.reuse, 0x4, R166 ;  /* 0x0000000477a67825 */ /* 0x050fe400078e02a6 */
[----:B------:R4:W-:Y:S02]  /*4830*/  LDGSTS.E [R233+0x5800], desc[UR20][R212.64], P1 ;  /* 0x05800000d4e97fae */ /* 0x0009e400089a1014 */
[----:B-----5:R-:W-:-:S02]  /*4840*/  IMAD.WIDE R164, R119, 0x4, R164 ;  /* 0x0000000477a47825 */ /* 0x020fc400078e02a4 */
[----:B------:R5:W-:Y:S02]  /*4850*/  LDGSTS.E [R233+0x5c00], desc[UR20][R140.64], P1 ;  /* 0x05c000008ce97fae */ /* 0x000be400089a1014 */
[C---:B--2---:R-:W-:Y:S02]  /*4860*/  IMAD.WIDE R162, R119.reuse, 0x4, R162 ;  /* 0x0000000477a27825 */ /* 0x044fe400078e02a2 */
[----:B------:R2:W-:Y:S02]  /*4870*/  LDGSTS.E [R233+0x6000], desc[UR20][R142.64], P1 ;  /* 0x060000008ee97fae */ /* 0x0005e400089a1014 */
[C---:B---3--:R-:W-:Y:S02]  /*4880*/  IMAD.WIDE R170, R119.reuse, 0x4, R170 ;  /* 0x0000000477aa7825 */ /* 0x048fe400078e02aa */
[----:B------:R3:W-:Y:S02]  /*4890*/  LDGSTS.E [R233+0x6400], desc[UR20][R144.64], P1 ;  /* 0x0640000090e97fae */ /* 0x0007e400089a1014 */
[----:B----4-:R-:W-:-:S02]  /*48a0*/  IMAD.WIDE R212, R119, 0x4, R212 ;  /* 0x0000000477d47825 */ /* 0x010fc400078e02d4 */
[----:B------:R4:W-:Y:S02]  /*48b0*/  LDGSTS.E [R233+0x6800], desc[UR20][R146.64], P1 ;  /* 0x0680000092e97fae */ /* 0x0009e400089a1014 */
[C---:B-----5:R-:W-:Y:S02]  /*48c0*/  IMAD.WIDE R140, R119.reuse, 0x4, R140 ;  /* 0x00000004778c7825 */ /* 0x060fe400078e028c */
[----:B------:R5:W-:Y:S02]  /*48d0*/  LDGSTS.E [R233+0x6c00], desc[UR20][R148.64], P1 ;  /* 0x06c0000094e97fae */ /* 0x000be400089a1014 */
[C---:B--2---:R-:W-:Y:S02]  /*48e0*/  IMAD.WIDE R142, R119.reuse, 0x4, R142 ;  /* 0x00000004778e7825 */ /* 0x044fe400078e028e */
[----:B------:R2:W-:Y:S02]  /*48f0*/  LDGSTS.E [R233+0x7000], desc[UR20][R150.64], P1 ;  /* 0x0700000096e97fae */ /* 0x0005e400089a1014 */
[----:B---3--:R-:W-:-:S02]  /*4900*/  IMAD.WIDE R144, R119, 0x4, R144 ;  /* 0x0000000477907825 */ /* 0x008fc400078e0290 */
[----:B------:R3:W-:Y:S02]  /*4910*/  LDGSTS.E [R233+0x7400], desc[UR20][R152.64], P1 ;  /* 0x0740000098e97fae */ /* 0x0007e400089a1014 */
[C---:B----4-:R-:W-:Y:S02]  /*4920*/  IMAD.WIDE R146, R119.reuse, 0x4, R146 ;  /* 0x0000000477927825 */ /* 0x050fe400078e0292 */
[----:B------:R4:W-:Y:S02]  /*4930*/  LDGSTS.E [R233+0x7800], desc[UR20][R154.64], P1 ;  /* 0x078000009ae97fae */ /* 0x0009e400089a1014 */
[C---:B-----5:R-:W-:Y:S02]  /*4940*/  IMAD.WIDE R148, R119.reuse, 0x4, R148 ;  /* 0x0000000477947825 */ /* 0x060fe400078e0294 */
        /* <DEDUP_REMOVED lines=32> */
[----:B------:R-:W-:Y:S01]  /*4b50*/  LDGSTS.E [R235+0x7e00], desc[UR20][R188.64], P1 ;  /* 0x07e00000bceb7fae */ /* 0x000fe200089a1014 */
[----:B------:R-:W-:Y:S01]  /*4b60*/  ISETP.NE.U32.AND P1, PT, R66, RZ, PT ;  /* 0x000000ff4200720c */ /* 0x000fe20003f25070 */
[C---:B--2---:R-:W-:Y:S02]  /*4b70*/  IMAD.WIDE R182, R119.reuse, 0x4, R182 ;  /* 0x0000000477b67825 */ /* 0x044fe400078e02b6 */
[----:B------:R-:W0:Y:S02]  /*4b80*/  LDGDEPBAR ;  /* 0x00000000000079af */ /* 0x000e240000000000 */
[C---:B---3--:R-:W-:Y:S01]  /*4b90*/  IMAD.WIDE R184, R119.reuse, 0x4, R184 ;  /* 0x0000000477b87825 */ /* 0x048fe200078e02b8 */
[----:B------:R-:W-:Y:S03]  /*4ba0*/  BAR.SYNC.DEFER_BLOCKING 0x0 ;  /* 0x0000000000007b1d */ /* 0x000fe60000010000 */
[----:B----4-:R-:W-:-:S04]  /*4bb0*/  IMAD.WIDE R186, R119, 0x4, R186 ;  /* 0x0000000477ba7825 */ /* 0x010fc800078e02ba */
[----:B------:R-:W-:-:S04]  /*4bc0*/  IMAD.WIDE R240, R231, 0x4, R208 ;  /* 0x00000004e7f07825 */ /* 0x000fc800078e02d0 */
[----:B------:R-:W-:-:S04]  /*4bd0*/  IMAD.WIDE R242, R231, 0x4, R126 ;  /* 0x00000004e7f27825 */ /* 0x000fc800078e027e */
[C---:B------:R-:W-:Y:S01]  /*4be0*/  IMAD.WIDE R244, R231.reuse, 0x4, R202 ;  /* 0x00000004e7f47825 */ /* 0x040fe200078e02ca */
[----:B------:R-:W-:Y:S01]  /*4bf0*/  @!PT LDS RZ, [RZ] ;  /* 0x00000000fffff984 */ /* 0x000fe20000000800 */
[----:B------:R-:W-:Y:S01]  /*4c00*/  @!PT LDS RZ, [RZ] ;  /* 0x00000000fffff984 */ /* 0x000fe20000000800 */
[----:B------:R-:W-:Y:S01]  /*4c10*/  @!PT LDS RZ, [RZ] ;  /* 0x00000000fffff984 */ /* 0x000fe20000000800 */
[----:B------:R2:W-:Y:S01]  /*4c20*/  LDGSTS.E [R18+0x18000], desc[UR20][R158.64], P3 ;  /* 0x180000009e127fae */ /* 0x0005e200099a1014 */
[----:B------:R-:W-:Y:S02]  /*4c30*/  ISETP.NE.U32.AND P3, PT, R44, RZ, PT ;  /* 0x000000ff2c00720c */ /* 0x000fe40003f65070 */
[----:B------:R-:W-:Y:S01]  /*4c40*/  SHF.R.S32.HI R44, RZ, 0x1f, R231 ;  /* 0x0000001fff2c7819 */ /* 0x000fe200000114e7 */
[----:B------:R-:W-:Y:S01]  /*4c50*/  LDGSTS.E [R18+0x18008], desc[UR20][R210.64], P2 ;  /* 0x18008000d2127fae */ /* 0x000fe200091a1014 */
[----:B------:R-:W-:Y:S02]  /*4c60*/  ISETP.NE.U32.AND P2, PT, R48, RZ, PT ;  /* 0x000000ff3000720c */ /* 0x000fe40003f45070 */
[C---:B------:R-:W-:Y:S01]  /*4c70*/  SHF.L.U64.HI R48, R231.reuse, 0x2, R44 ;  /* 0x00000002e7307819 */ /* 0x040fe2000001022c */
[----:B------:R-:W-:Y:S01]  /*4c80*/  LDGSTS.E [R22+0x18000], desc[UR20][R208.64], P4 ;  /* 0x18000000d0167fae */ /* 0x000fe2000a1a1014 */
[----:B------:R-:W-:Y:S01]  /*4c90*/  ISETP.NE.U32.AND P4, PT, R46, RZ, PT ;  /* 0x000000ff2e00720c */ /* 0x000fe20003f85070 */
[----:B------:R-:W-:-:S02]  /*4ca0*/  IMAD.SHL.U32 R46, R231, 0x4, RZ ;  /* 0x00000004e72e7824 */ /* 0x000fc400078e00ff */
[----:B------:R3:W-:Y:S01]  /*4cb0*/  LDGSTS.E [R22+0x18008], desc[UR20][R206.64], P5 ;  /* 0x18008000ce167fae */ /* 0x0007e2000a9a1014 */
[----:B------:R-:W-:Y:S01]  /*4cc0*/  ISETP.NE.U32.AND P5, PT, R52, RZ, PT ;  /* 0x000000ff3400720c */ /* 0x000fe20003fa5070 */
[----:B--2---:R-:W-:Y:S02]  /*4cd0*/  IMAD.WIDE R158, R231, 0x4, R158 ;  /* 0x00000004e79e7825 */ /* 0x004fe400078e029e */
[----:B------:R-:W-:Y:S01]  /*4ce0*/  LDGSTS.E [R26+0x18000], desc[UR20][R126.64], P6 ;  /* 0x180000007e1a7fae */ /* 0x000fe2000b1a1014 */
[----:B------:R-:W-:-:S03]  /*4cf0*/  ISETP.NE.U32.AND P6, PT, R76, RZ, PT ;  /* 0x000000ff4c00720c */ /* 0x000fc60003fc5070 */
[----:B------:R-:W-:Y:S01]  /*4d00*/  LDGSTS.E [R26+0x18008], desc[UR20][R204.64], P1 ;  /* 0x18008000cc1a7fae */ /* 0x000fe200089a1014 */
[----:B------:R-:W-:-:S03]  /*4d10*/  ISETP.NE.U32.AND P1, PT, R58, RZ, PT ;  /* 0x000000ff3a00720c */ /* 0x000fc60003f25070 */
[----:B------:R-:W-:Y:S01]  /*4d20*/  LDGSTS.E [R30+0x18000], desc[UR20][R202.64], P3 ;  /* 0x18000000ca1e7fae */ /* 0x000fe200099a1014 */
[----:B------:R-:W-:Y:S01]  /*4d30*/  ISETP.NE.U32.AND P3, PT, R50, RZ, PT ;  /* 0x000000ff3200720c */ /* 0x000fe20003f65070 */
[----:B---3--:R-:W-:Y:S02]  /*4d40*/  IMAD.WIDE R206, R231, 0x4, R206 ;  /* 0x00000004e7ce7825 */ /* 0x008fe400078e02ce */
[----:B------:R-:W-:Y:S01]  /*4d50*/  LDGSTS.E [R30+0x18008], desc[UR20][R200.64], P2 ;  /* 0x18008000c81e7fae */ /* 0x000fe200091a1014 */
[----:B------:R-:W-:-:S03]  /*4d60*/  ISETP.NE.U32.AND P2, PT, R56, RZ, PT ;  /* 0x000000ff3800720c */ /* 0x000fc60003f45070 */
[----:B------:R-:W-:Y:S01]  /*4d70*/  LDGSTS.E [R223+0x18000], desc[UR20][R128.64], P4 ;  /* 0x1800000080df7fae */ /* 0x000fe2000a1a1014 */
[----:B------:R-:W-:-:S03]  /*4d80*/  ISETP.GT.AND P4, PT, R12, 0x7f, PT ;  /* 0x0000007f0c00780c */ /* 0x000fc60003f84270 */
[----:B------:R-:W-:Y:S01]  /*4d90*/  LDGSTS.E [R223+0x18008], desc[UR20][R198.64], P5 ;  /* 0x18008000c6df7fae */ /* 0x000fe2000a9a1014 */
[----:B------:R-:W-:Y:S02]  /*4da0*/  ISETP.NE.U32.AND P5, PT, R54, RZ, PT ;  /* 0x000000ff3600720c */ /* 0x000fe40003fa5070 */
[----:B------:R-:W-:Y:S01]  /*4db0*/  SEL R60, R60, RZ, P4 ;  /* 0x000000ff3c3c7207 */ /* 0x000fe20002000000 */
[----:B------:R-:W-:Y:S01]  /*4dc0*/  LDGSTS.E [R225+0x18000], desc[UR20][R196.64], P6 ;  /* 0x18000000c4e17fae */ /* 0x000fe2000b1a1014 */
[----:B------:R-:W-:Y:S02]  /*4dd0*/  ISETP.NE.U32.AND P6, PT, R72, RZ, PT ;  /* 0x000000ff4800720c */ /* 0x000fe40003fc5070 */
[----:B------:R-:W-:Y:S01]  /*4de0*/  SEL R74, R74, RZ, P4 ;  /* 0x000000ff4a4a7207 */ /* 0x000fe20002000000 */
[----:B------:R-:W-:Y:S01]  /*4df0*/  LDGSTS.E [R225+0x18008], desc[UR20][R194.64], P1 ;  /* 0x18008000c2e17fae */ /* 0x000fe200089a1014 */
[----:B------:R-:W-:Y:S02]  /*4e00*/  ISETP.NE.U32.AND P1, PT, R60, RZ, PT ;  /* 0x000000ff3c00720c */ /* 0x000fe40003f25070 */
[----:B------:R-:W-:Y:S01]  /*4e10*/  SEL R70, R70, RZ, P4 ;  /* 0x000000ff46467207 */ /* 0x000fe20002000000 */
[----:B------:R-:W-:Y:S01]  /*4e20*/  LDGSTS.E [R227+0x18000], desc[UR20][R192.64], P3 ;  /* 0x18000000c0e37fae */ /* 0x000fe200099a1014 */
[----:B------:R-:W-:-:S02]  /*4e30*/  ISETP.NE.U32.AND P3, PT, R62, RZ, PT ;  /* 0x000000ff3e00720c */ /* 0x000fc40003f65070 */
[----:B------:R-:W-:Y:S01]  /*4e40*/  SEL R64, R64, RZ, P4 ;  /* 0x000000ff40407207 */ /* 0x000fe20002000000 */
[----:B------:R-:W-:Y:S01]  /*4e50*/  LDGSTS.E [R227+0x18008], desc[UR20][R190.64], P2 ;  /* 0x18008000bee37fae */ /* 0x000fe200091a1014 */
[----:B------:R-:W-:-:S03]  /*4e60*/  ISETP.NE.U32.AND P2, PT, R74, RZ, PT ;  /* 0x000000ff4a00720c */ /* 0x000fc60003f45070 */
[----:B------:R2:W-:Y:S01]  /*4e70*/  LDGSTS.E [R229+0x18000], desc[UR20][R120.64], P5 ;  /* 0x1800000078e57fae */ /* 0x0005e2000a9a1014 */
[----:B------:R-:W-:-:S05]  /*4e80*/  ISETP.NE.U32.AND P5, PT, R70, RZ, PT ;  /* 0x000000ff4600720c */ /* 0x000fca0003fa5070 */
[----:B------:R3:W-:Y:S01]  /*4e90*/  LDGSTS.E [R229+0x18008], desc[UR20][R156.64], P3 ;  /* 0x180080009ce57fae */ /* 0x0007e200099a1014 */
[----:B------:R-:W-:-:S03]  /*4ea0*/  IADD3 R188, P3, PT, R158, R46, RZ ;  /* 0x0000002e9ebc7210 */ /* 0x000fc60007f7e0ff */
[----:B------:R-:W0:Y:S02]  /*4eb0*/  LDGDEPBAR ;  /* 0x00000000000079af */ /* 0x000e240000000000 */
[----:B------:R-:W-:Y:S01]  /*4ec0*/  IMAD.X R189, R159, 0x1, R48, P3 ;  /* 0x000000019fbd7824 */ /* 0x000fe200018e0630 */
[----:B------:R-:W-:Y:S01]  /*4ed0*/  IADD3 R210, P3, PT, R238, R46, RZ ;  /* 0x0000002eeed27210 */ /* 0x000fe20007f7e0ff */
[----:B------:R4:W-:Y:S01]  /*4ee0*/  LDGSTS.E [R233+0x8000], desc[UR20][R122.64], P6 ;  /* 0x080000007ae97fae */ /* 0x0009e2000b1a1014 */
[----:B--2---:R-:W-:-:S03]  /*4ef0*/  IMAD.WIDE R120, R231, 0x4, R120 ;  /* 0x00000004e7787825 */ /* 0x004fc600078e0278 */
[----:B------:R2:W-:Y:S01]  /*4f00*/  LDGSTS.E [R233+0x8400], desc[UR20][R160.64], P6 ;  /* 0x08400000a0e97fae */ /* 0x0005e2000b1a1014 */
[----:B------:R-:W-:Y:S01]  /*4f10*/  IMAD.X R211, R239, 0x1, R48, P3 ;  /* 0x00000001efd37824 */ /* 0x000fe200018e0630 */
[----:B------:R-:W-:Y:S01]  /*4f20*/  ISETP.GE.AND P3, PT, R103, R42, PT ;  /* 0x0000002a6700720c */ /* 0x000fe20003f66270 */
[----:B---3--:R-:W-:Y:S01]  /*4f30*/  IMAD.WIDE R156, R231, 0x4, R156 ;  /* 0x00000004e79c7825 */ /* 0x008fe200078e029c */
[----:B------:R3:W-:Y:S04]  /*4f40*/  LDGSTS.E [R233+0x8800], desc[UR20][R166.64], P6 ;  /* 0x08800000a6e97fae */ /* 0x0007e8000b1a1014 */
[----:B------:R5:W-:Y:S01]  /*4f50*/  LDGSTS.E [R233+0x8c00], desc[UR20][R164.64], P6 ;  /* 0x08c00000a4e97fae */ /* 0x000be2000b1a1014 */
[----:B----4-:R-:W-:-:S03]  /*4f60*/  IMAD.WIDE R122, R119, 0x4, R122 ;  /* 0x00000004777a7825 */ /* 0x010fc600078e027a */
[----:B------:R4:W-:Y:S01]  /*4f70*/  LDGSTS.E [R233+0x9000], desc[UR20][R162.64], P6 ;  /* 0x09000000a2e97fae */ /* 0x0009e2000b1a1014 */
[----:B--2---:R-:W-:-:S03]  /*4f80*/  IMAD.WIDE R160, R119, 0x4, R160 ;  /* 0x0000000477a07825 */ /* 0x004fc600078e02a0 */
[----:B------:R2:W-:Y:S01]  /*4f90*/  LDGSTS.E [R233+0x9400], desc[UR20][R170.64], P6 ;  /* 0x09400000aae97fae */ /* 0x0005e2000b1a1014 */
[----:B---3--:R-:W-:-:S03]  /*4fa0*/  IMAD.WIDE R166, R119, 0x4, R166 ;  /* 0x0000000477a67825 */ /* 0x008fc600078e02a6 */
[----:B------:R3:W-:Y:S01]  /*4fb0*/  LDGSTS.E [R233+0x9800], desc[UR20][R212.64], P6 ;  /* 0x09800000d4e97fae */ /* 0x0007e2000b1a1014 */
[----:B-----5:R-:W-:-:S03]  /*4fc0*/  IMAD.WIDE R164, R119, 0x4, R164 ;  /* 0x0000000477a47825 */ /* 0x020fc600078e02a4 */
        /* <DEDUP_REMOVED lines=49> */
[----:B------:R-:W-:Y:S01]  /*52e0*/  ISETP.GE.AND P6, PT, R35, R42, PT ;  /* 0x0000002a2300720c */ /* 0x000fe20003fc6270 */
[C---:B----4-:R-:W-:Y:S02]  /*52f0*/  IMAD.WIDE R182, R119.reuse, 0x4, R182 ;  /* 0x0000000477b67825 */ /* 0x050fe400078e02b6 */
[----:B------:R-:W0:Y:S01]  /*5300*/  LDGDEPBAR ;  /* 0x00000000000079af */ /* 0x000e220000000000 */
[----:B------:R-:W-:Y:S01]  /*5310*/  SEL R50, RZ, 0x4, P6 ;  /* 0x00000004ff327807 */ /* 0x000fe20003000000 */
[C---:B--2---:R-:W-:Y:S01]  /*5320*/  IMAD.WIDE R184, R119.reuse, 0x4, R184 ;  /* 0x0000000477b87825 */ /* 0x044fe200078e02b8 */
[----:B------:R-:W-:Y:S02]  /*5330*/  BAR.SYNC.DEFER_BLOCKING 0x0 ;  /* 0x0000000000007b1d */ /* 0x000fe40000010000 */
[----:B------:R-:W-:Y:S01]  /*5340*/  SEL R50, R50, RZ, P4 ;  /* 0x000000ff32327207 */ /* 0x000fe20002000000 */
[----:B---3--:R-:W-:Y:S01]  /*5350*/  IMAD.WIDE R186, R119, 0x4, R186 ;  /* 0x0000000477ba7825 */ /* 0x008fe200078e02ba */
[----:B------:R-:W-:-:S03]  /*5360*/  IADD3 R208, P6, PT, R240, R46, RZ ;  /* 0x0000002ef0d07210 */ /* 0x000fc60007fde0ff */
[----:B-----5:R-:W-:-:S04]  /*5370*/  IMAD.WIDE R236, R119, 0x4, R236 ;  /* 0x0000000477ec7825 */ /* 0x020fc800078e02ec */
[----:B------:R-:W-:Y:S01]  /*5380*/  IMAD.X R209, R241, 0x1, R48, P6 ;  /* 0x00000001f1d17824 */ /* 0x000fe200030e0630 */
[----:B------:R-:W-:Y:S01]  /*5390*/  ISETP.GE.AND P6, PT, R113, R42, PT ;  /* 0x0000002a7100720c */ /* 0x000fe20003fc6270 */
[----:B------:R-:W-:Y:S01]  /*53a0*/  @!PT LDS RZ, [RZ] ;  /* 0x00000000fffff984 */ /* 0x000fe20000000800 */
[----:B------:R-:W-:Y:S01]  /*53b0*/  @!PT LDS RZ, [RZ] ;  /* 0x00000000fffff984 */ /* 0x000fe20000000800 */
[----:B------:R-:W-:Y:S01]  /*53c0*/  @!PT LDS RZ, [RZ] ;  /* 0x00000000fffff984 */ /* 0x000fe20000000800 */
[----:B------:R2:W-:Y:S01]  /*53d0*/  LDGSTS.E [R18+0x1a000], desc[UR20][R158.64], P1 ;  /* 0x1a0000009e127fae */ /* 0x0005e200089a1014 */
[----:B------:R-:W-:-:S03]  /*53e0*/  ISETP.NE.U32.AND P1, PT, R64, RZ, PT ;  /* 0x000000ff4000720c */ /* 0x000fc60003f25070 */
[----:B------:R3:W-:Y:S01]  /*53f0*/  LDGSTS.E [R18+0x1a008], desc[UR20][R238.64], P2 ;  /* 0x1a008000ee127fae */ /* 0x0007e200091a1014 */
[----:B------:R-:W-:Y:S02]  /*5400*/  ISETP.NE.U32.AND P2, PT, R50, RZ, PT ;  /* 0x000000ff3200720c */ /* 0x000fe40003f45070 */
[----:B------:R-:W-:Y:S01]  /*5410*/  SEL R50, RZ, 0x4, P3 ;  /* 0x00000004ff327807 */ /* 0x000fe20001800000 */
[----:B------:R4:W-:Y:S01]  /*5420*/  LDGSTS.E [R22+0x1a000], desc[UR20][R240.64], P5 ;  /* 0x1a000000f0167fae */ /* 0x0009e2000a9a1014 */
[----:B------:R-:W-:Y:S02]  /*5430*/  ISETP.GE.AND P3, PT, R105, R42, PT ;  /* 0x0000002a6900720c */ /* 0x000fe40003f66270 */
[----:B------:R-:W-:Y:S02]  /*5440*/  SEL R50, R50, RZ, P4 ;  /* 0x000000ff32327207 */ /* 0x000fe40002000000 */
[----:B--2---:R-:W-:Y:S01]  /*5450*/  IADD3 R158, P5, PT, R206, R46, RZ ;  /* 0x0000002ece9e7210 */ /* 0x004fe20007fbe0ff */
[----:B------:R2:W-:Y:S01]  /*5460*/  LDGSTS.E [R22+0x1a008], desc[UR20][R206.64], P1 ;  /* 0x1a008000ce167fae */ /* 0x0005e200089a1014 */
[----:B------:R-:W-:Y:S01]  /*5470*/  ISETP.NE.U32.AND P1, PT, R50, RZ, PT ;  /* 0x000000ff3200720c */ /* 0x000fe20003f25070 */
[----:B---3--:R-:W-:Y:S01]  /*5480*/  IMAD.WIDE R238, R231, 0x4, R128 ;  /* 0x00000004e7ee7825 */ /* 0x008fe200078e0280 */
[----:B------:R-:W-:Y:S01]  /*5490*/  SEL R50, RZ, 0x4, P3 ;  /* 0x00000004ff327807 */ /* 0x000fe20001800000 */
[----:B------:R3:W-:Y:S01]  /*54a0*/  LDGSTS.E [R26+0x1a000], desc[UR20][R242.64], P2 ;  /* 0x1a000000f21a7fae */ /* 0x0007e200091a1014 */
[----:B------:R-:W-:Y:S01]  /*54b0*/  ISETP.GE.AND P3, PT, R107, R42, PT ;  /* 0x0000002a6b00720c */ /* 0x000fe20003f66270 */
[----:B------:R-:W-:Y:S01]  /*54c0*/  IMAD.X R159, R207, 0x1, R48, P5 ;  /* 0x00000001cf9f7824 */ /* 0x000fe200028e0630 */
[----:B------:R-:W-:Y:S01]  /*54d0*/  SEL R50, R50, RZ, P4 ;  /* 0x000000ff32327207 */ /* 0x000fe20002000000 */
[----:B----4-:R-:W-:Y:S01]  /*54e0*/  IMAD.WIDE R240, R231, 0x4, R196 ;  /* 0x00000004e7f07825 */ /* 0x010fe200078e02c4 */
[----:B------:R-:W-:-:S02]  /*54f0*/  SEL R52, RZ, 0x4, P3 ;  /* 0x00000004ff347807 */ /* 0x000fc40001800000 */
[----:B------:R-:W-:Y:S01]  /*5500*/  ISETP.NE.U32.AND P3, PT, R50, RZ, PT ;  /* 0x000000ff3200720c */ /* 0x000fe20003f65070 */
[----:B--2---:R-:W-:Y:S01]  /*5510*/  IMAD.WIDE R206, R231, 0x4, R204 ;  /* 0x00000004e7ce7825 */ /* 0x004fe200078e02cc */
[----:B------:R-:W-:Y:S02]  /*5520*/  IADD3 R126, P5, PT, R242, R46, RZ ;  /* 0x0000002ef27e7210 */ /* 0x000fe40007fbe0ff */
[-C--:B------:R-:W-:Y:S02]  /*5530*/  ISETP.GE.AND P2, PT, R109, R42.reuse, PT ;  /* 0x0000002a6d00720c */ /* 0x080fe40003f46270 */
[----:B------:R-:W-:Y:S01]  /*5540*/  SEL R52, R52, RZ, P4 ;  /* 0x000000ff34347207 */ /* 0x000fe20002000000 */
[----:B------:R-:W-:Y:S01]  /*5550*/  IMAD.X R127, R243, 0x1, R48, P5 ;  /* 0x00000001f37f7824 */ /* 0x000fe200028e0630 */
[----:B------:R-:W-:Y:S01]  /*5560*/  SEL R50, RZ, 0x4, P2 ;  /* 0x00000004ff327807 */ /* 0x000fe20001000000 */
[----:B------:R2:W-:Y:S01]  /*5570*/  LDGSTS.E [R26+0x1a008], desc[UR20][R206.64], P1 ;  /* 0x1a008000ce1a7fae */ /* 0x0005e200089a1014 */
[----:B------:R-:W-:Y:S01]  /*5580*/  ISETP.GE.AND P5, PT, R111, R42, PT ;  /* 0x0000002a6f00720c */ /* 0x000fe20003fa6270 */
[----:B---3--:R-:W-:Y:S01]  /*5590*/  IMAD.WIDE R242, R231, 0x4, R200 ;  /* 0x00000004e7f27825 */ /* 0x008fe200078e02c8 */
[----:B------:R-:W-:Y:S01]  /*55a0*/  IADD3 R204, P2, PT, R206, R46, RZ ;  /* 0x0000002ececc7210 */ /* 0x000fe20007f5e0ff */
[----:B------:R-:W-:Y:S01]  /*55b0*/  LDGSTS.E [R30+0x1a000], desc[UR20][R244.64], P3 ;  /* 0x1a000000f41e7fae */ /* 0x000fe200099a1014 */
[----:B------:R-:W-:-:S02]  /*55c0*/  SEL R50, R50, RZ, P4 ;  /* 0x000000ff32327207 */ /* 0x000fc40002000000 */
[-C--:B------:R-:W-:Y:S01]  /*55d0*/  IADD3 R128, P3, PT, R244, R46.reuse, RZ ;  /* 0x0000002ef4807210 */ /* 0x080fe20007f7e0ff */
[----:B------:R-:W-:Y:S01]  /*55e0*/  IMAD.X R205, R207, 0x1, R48, P2 ;  /* 0x00000001cfcd7824 */ /* 0x000fe200010e0630 */
[----:B------:R-:W-:Y:S02]  /*55f0*/  SEL R54, RZ, 0x4, P5 ;  /* 0x00000004ff367807 */ /* 0x000fe40002800000 */
[----:B------:R-:W-:Y:S01]  /*5600*/  ISETP.NE.U32.AND P5, PT, R52, RZ, PT ;  /* 0x000000ff3400720c */ /* 0x000fe20003fa5070 */
[----:B--2---:R-:W-:Y:S01]  /*5610*/  IMAD.WIDE R206, R231, 0x4, R198 ;  /* 0x00000004e7ce7825 */ /* 0x004fe200078e02c6 */
[----:B------:R-:W-:Y:S02]  /*5620*/  ISETP.NE.U32.AND P2, PT, R50, RZ, PT ;  /* 0x000000ff3200720c */ /* 0x000fe40003f45070 */
[----:B------:R-:W-:Y:S01]  /*5630*/  SEL R54, R54, RZ, P4 ;  /* 0x000000ff36367207 */ /* 0x000fe20002000000 */
[----:B------:R-:W-:Y:S01]  /*5640*/  IMAD.X R129, R245, 0x1, R48, P3 ;  /* 0x00000001f5817824 */ /* 0x000fe200018e0630 */
[----:B------:R-:W-:-:S02]  /*5650*/  IADD3 R198, P3, PT, R238, R46, RZ ;  /* 0x0000002eeec67210 */ /* 0x000fc40007f7e0ff */
[----:B------:R-:W-:Y:S02]  /*5660*/  ISETP.NE.U32.AND P1, PT, R54, RZ, PT ;  /* 0x000000ff3600720c */ /* 0x000fe40003f25070 */
[----:B------:R-:W-:Y:S01]  /*5670*/  SEL R50, RZ, 0x4, P6 ;  /* 0x00000004ff327807 */ /* 0x000fe20003000000 */
[--C-:B------:R-:W-:Y:S01]  /*5680*/  IMAD.X R199, R239, 0x1, R48.reuse, P3 ;  /* 0x00000001efc77824 */ /* 0x100fe200018e0630 */
[-C--:B------:R-:W-:Y:S01]  /*5690*/  IADD3 R196, P3, PT, R240, R46.reuse, RZ ;  /* 0x0000002ef0c47210 */ /* 0x080fe20007f7e0ff */
[----:B------:R-:W-:Y:S01]  /*56a0*/  LDGSTS.E [R30+0x1a008], desc[UR20][R242.64], P5 ;  /* 0x1a008000f21e7fae */ /* 0x000fe2000a9a1014 */
[----:B------:R-:W-:Y:S02]  /*56b0*/  SEL R50, R50, RZ, P4 ;  /* 0x000000ff32327207 */ /* 0x000fe40002000000 */
[----:B------:R-:W-:Y:S01]  /*56c0*/  IADD3 R200, P6, PT, R242, R46, RZ ;  /* 0x0000002ef2c87210 */ /* 0x000fe20007fde0ff */
[----:B------:R2:W-:Y:S01]  /*56d0*/  LDGSTS.E [R223+0x1a000], desc[UR20][R238.64], P2 ;  /* 0x1a000000eedf7fae */ /* 0x0005e200091a1014 */
[-C--:B------:R-:W-:Y:S01]  /*56e0*/  ISETP.GE.AND P2, PT, R115, R42.reuse, PT ;  /* 0x0000002a7300720c */ /* 0x080fe20003f46270 */
[--C-:B------:R-:W-:Y:S01]  /*56f0*/  IMAD.X R197, R241, 0x1, R48.reuse, P3 ;  /* 0x00000001f1c57824 */ /* 0x100fe200018e0630 */
[----:B------:R-:W-:Y:S01]  /*5700*/  ISETP.GE.AND P3, PT, R117, R42, PT ;  /* 0x0000002a7500720c */ /* 0x000fe20003f66270 */
[----:B------:R3:W-:Y:S01]  /*5710*/  LDGSTS.E [R223+0x1a008], desc[UR20][R206.64], P1 ;  /* 0x1a008000cedf7fae */ /* 0x0007e200089a1014 */
[----:B------:R-:W-:Y:S01]  /*5720*/  ISETP.NE.U32.AND P5, PT, R50, RZ, PT ;  /* 0x000000ff3200720c */ /* 0x000fe20003fa5070 */
[----:B------:R-:W-:Y:S01]  /*5730*/  IMAD.X R201, R243, 0x1, R48, P6 ;  /* 0x00000001f3c97824 */ /* 0x000fe200030e0630 */
[----:B------:R-:W-:-:S02]  /*5740*/  SEL R50, RZ, 0x4, P2 ;  /* 0x00000004ff327807 */ /* 0x000fc40001000000 */
[----:B------:R-:W-:Y:S02]  /*5750*/  SEL R52, RZ, 0x4, P3 ;  /* 0x00000004ff347807 */ /* 0x000fe40001800000 */
[----:B------:R-:W-:Y:S01]  /*5760*/  ISETP.GE.AND P1, PT, R4, R42, PT ;  /* 0x0000002a0400720c */ /* 0x000fe20003f26270 */
[----:B--2---:R-:W-:Y:S01]  /*5770*/  IMAD.WIDE R238, R231, 0x4, R192 ;  /* 0x00000004e7ee7825 */ /* 0x004fe200078e02c0 */
[----:B------:R-:W-:Y:S02]  /*5780*/  SEL R50, R50, RZ, P4 ;  /* 0x000000ff32327207 */ /* 0x000fe40002000000 */
[----:B------:R-:W-:Y:S02]  /*5790*/  SEL R52, R52, RZ, P4 ;  /* 0x000000ff34347207 */ /* 0x000fe40002000000 */
[----:B------:R-:W-:Y:S01]  /*57a0*/  IADD3 R202, P6, PT, R206, R46, RZ ;  /* 0x0000002ececa7210 */ /* 0x000fe20007fde0ff */
[----:B------:R2:W-:Y:S01]  /*57b0*/  LDGSTS.E [R225+0x1a000], desc[UR20][R240.64], P5 ;  /* 0x1a000000f0e17fae */ /* 0x0005e2000a9a1014 */
[----:B------:R-:W-:-:S02]  /*57c0*/  SEL R54, RZ, 0x4, P1 ;  /* 0x00000004ff367807 */ /* 0x000fc40000800000 */
[----:B------:R-:W-:Y:S01]  /*57d0*/  ISETP.NE.U32.AND P2, PT, R50, RZ, PT ;  /* 0x000000ff3200720c */ /* 0x000fe20003f45070 */
[----:B------:R-:W-:Y:S01]  /*57e0*/  IMAD.X R203, R207, 0x1, R48, P6 ;  /* 0x00000001cfcb7824 */ /* 0x000fe200030e0630 */
[----:B------:R-:W-:Y:S01]  /*57f0*/  ISETP.NE.U32.AND P1, PT, R52, RZ, PT ;  /* 0x000000ff3400720c */ /* 0x000fe20003f25070 */
[----:B---3--:R-:W-:Y:S01]  /*5800*/  IMAD.WIDE R206, R231, 0x4, R194 ;  /* 0x00000004e7ce7825 */ /* 0x008fe200078e02c2 */
[-C--:B------:R-:W-:Y:S02]  /*5810*/  ISETP.GE.AND P6, PT, R217, R42.reuse, PT ;  /* 0x0000002ad900720c */ /* 0x080fe40003fc6270 */
[-C--:B------:R-:W-:Y:S02]  /*5820*/  ISETP.GE.AND P3, PT, R219, R42.reuse, PT ;  /* 0x0000002adb00720c */ /* 0x080fe40003f66270 */
[----:B------:R-:W-:Y:S01]  /*5830*/  ISETP.GE.AND P5, PT, R221, R42, PT ;  /* 0x0000002add00720c */ /* 0x000fe20003fa6270 */
[----:B--2---:R-:W-:Y:S01]  /*5840*/  IMAD.WIDE R240, R231, 0x4, R190 ;  /* 0x00000004e7f07825 */ /* 0x004fe200078e02be */
[----:B------:R-:W-:-:S02]  /*5850*/  SEL R42, RZ, 0x4, P6 ;  /* 0x00000004ff2a7807 */ /* 0x000fc40003000000 */
[----:B------:R-:W-:Y:S01]  /*5860*/  SEL R50, RZ, 0x4, P3 ;  /* 0x00000004ff327807 */ /* 0x000fe20001800000 */
[----:B------:R2:W-:Y:S01]  /*5870*/  LDGSTS.E [R225+0x1a008], desc[UR20][R206.64], P2 ;  /* 0x1a008000cee17fae */ /* 0x0005e200091a1014 */
[----:B------:R-:W-:Y:S02]  /*5880*/  SEL R42, R42, RZ, P4 ;  /* 0x000000ff2a2a7207 */ /* 0x000fe40002000000 */
[----:B------:R-:W-:Y:S01]  /*5890*/  SEL R52, RZ, 0x4, P5 ;  /* 0x00000004ff347807 */ /* 0x000fe20002800000 */
[----:B------:R3:W-:Y:S01]  /*58a0*/  LDGSTS.E [R227+0x1a000], desc[UR20][R238.64], P1 ;  /* 0x1a000000eee37fae */ /* 0x0007e200089a1014 */
[----:B------:R-:W-:Y:S02]  /*58b0*/  IADD3 R190, P1, PT, R240, R46, RZ ;  /* 0x0000002ef0be7210 */ /* 0x000fe40007f3e0ff */
[----:B------:R-:W-:Y:S02]  /*58c0*/  ISETP.NE.U32.AND P5, PT, R42, RZ, PT ;  /* 0x000000ff2a00720c */ /* 0x000fe40003fa5070 */
[----:B------:R-:W-:Y:S01]  /*58d0*/  SHF.R.S32.HI R42, RZ, 0x1f, R119 ;  /* 0x0000001fff2a7819 */ /* 0x000fe20000011477 */
[----:B------:R-:W-:Y:S01]  /*58e0*/  IMAD.X R191, R241, 0x1, R48, P1 ;  /* 0x00000001f1bf7824 */ /* 0x000fe200008e0630 */
[----:B------:R-:W-:-:S02]  /*58f0*/  SEL R50, R50, RZ, P4 ;  /* 0x000000ff32327207 */ /* 0x000fc40002000000 */
[----:B------:R-:W-:Y:S02]  /*5900*/  SEL R52, R52, RZ, P4 ;  /* 0x000000ff34347207 */ /* 0x000fe40002000000 */
[----:B------:R-:W-:Y:S02]  /*5910*/  IADD3 R194, P6, PT, R206, R46, RZ ;  /* 0x0000002ecec27210 */ /* 0x000fe40007fde0ff */
[----:B------:R-:W-:Y:S02]  /*5920*/  SEL R54, R54, RZ, P4 ;  /* 0x000000ff36367207 */ /* 0x000fe40002000000 */
[----:B------:R-:W-:Y:S01]  /*5930*/  SHF.L.U64.HI R249, R119, 0x2, R42 ;  /* 0x0000000277f97819 */ /* 0x000fe2000001022a */
[----:B------:R-:W-:Y:S01]  /*5940*/  IMAD.X R195, R207, 0x1, R48, P6 ;  /* 0x00000001cfc37824 */ /* 0x000fe200030e0630 */
[----:B--2---:R-:W-:Y:S01]  /*5950*/  IADD3 R206, P1, PT, R122, R247, RZ ;  /* 0x000000f77ace7210 */ /* 0x004fe20007f3e0ff */
[----:B------:R2:W-:Y:S01]  /*5960*/  LDGSTS.E [R227+0x1a008], desc[UR20][R240.64], P5 ;  /* 0x1a008000f0e37fae */ /* 0x0005e2000a9a1014 */
[----:B------:R-:W-:Y:S01]  /*5970*/  ISETP.NE.U32.AND P2, PT, R50, RZ, PT ;  /* 0x000000ff3200720c */ /* 0x000fe20003f45070 */
[----:B------:R-:W-:Y:S01]  /*5980*/  VIADD R50, R6, 0xffffff80 ;  /* 0xffffff8006327836 */ /* 0x000fe20000000000 */
[----:B------:R-:W-:Y:S01]  /*5990*/  ISETP.NE.U32.AND P4, PT, R52, RZ, PT ;  /* 0x000000ff3400720c */ /* 0x000fe20003f85070 */
[----:B------:R-:W-:Y:S01]  /*59a0*/  IMAD.X R207, R123, 0x1, R249, P1 ;  /* 0x000000017bcf7824 */ /* 0x000fe200008e06f9 */
[----:B------:R-:W-:-:S02]  /*59b0*/  ISETP.NE.U32.AND P3, PT, R54, RZ, PT ;  /* 0x000000ff3600720c */ /* 0x000fc40003f65070 */
[----:B------:R-:W-:Y:S02]  /*59c0*/  IADD3 R192, P6, PT, R238, R46, RZ ;  /* 0x0000002eeec07210 */ /* 0x000fe40007fde0ff */
[----:B---3--:R-:W-:-:S03]  /*59d0*/  IADD3 R238, P1, PT, R160, R247, RZ ;  /* 0x000000f7a0ee7210 */ /* 0x008fc60007f3e0ff */
[----:B------:R-:W-:Y:S02]  /*59e0*/  IMAD.X R193, R239, 0x1, R48, P6 ;  /* 0x00000001efc17824 */ /* 0x000fe400030e0630 */
[----:B------:R-:W-:Y:S01]  /*59f0*/  IMAD.X R239, R161, 0x1, R249, P1 ;  /* 0x00000001a1ef7824 */ /* 0x000fe200008e06f9 */
[-C--:B------:R-:W-:Y:S01]  /*5a00*/  IADD3 R242, P1, PT, R164, R247.reuse, RZ ;  /* 0x000000f7a4f27210 */ /* 0x080fe20007f3e0ff */
[----:B------:R-:W-:Y:S01]  /*5a10*/  LDGSTS.E [R229+0x1a000], desc[UR20][R120.64], P2 ;  /* 0x1a00000078e57fae */ /* 0x000fe200091a1014 */
[----:B--2---:R-:W-:-:S03]  /*5a20*/  IADD3 R240, P2, PT, R166, R247, RZ ;  /* 0x000000f7a6f07210 */ /* 0x004fc60007f5e0ff */
[----:B------:R-:W-:Y:S01]  /*5a30*/  LDGSTS.E [R229+0x1a008], desc[UR20][R156.64], P4 ;  /* 0x1a0080009ce57fae */ /* 0x000fe2000a1a1014 */
[--C-:B------:R-:W-:Y:S02]  /*5a40*/  IMAD.X R243, R165, 0x1, R249.reuse, P1 ;  /* 0x00000001a5f37824 */ /* 0x100fe400008e06f9 */
[----:B------:R-:W-:Y:S01]  /*5a50*/  IMAD.X R241, R167, 0x1, R249, P2 ;  /* 0x00000001a7f17824 */ /* 0x000fe200010e06f9 */
[----:B------:R-:W0:Y:S01]  /*5a60*/  LDGDEPBAR ;  /* 0x00000000000079af */ /* 0x000e220000000000 */
[----:B------:R-:W-:-:S03]  /*5a70*/  IADD3 R244, P2, PT, R162, R247, RZ ;  /* 0x000000f7a2f47210 */ /* 0x000fc60007f5e0ff */
[----:B------:R2:W-:Y:S02]  /*5a80*/  LDGSTS.E [R233+0xc000], desc[UR20][R122.64], P3 ;  /* 0x0c0000007ae97fae */ /* 0x0005e400099a1014 */
[----:B------:R-:W-:Y:S02]  /*5a90*/  IMAD.X R245, R163, 0x1, R249, P2 ;  /* 0x00000001a3f57824 */ /* 0x000fe400010e06f9 */
[----:B------:R3:W-:Y:S04]  /*5aa0*/  LDGSTS.E [R233+0xc400], desc[UR20][R160.64], P3 ;  /* 0x0c400000a0e97fae */ /* 0x0007e800099a1014 */
[----:B------:R4:W-:Y:S01]  /*5ab0*/  LDGSTS.E [R233+0xc800], desc[UR20][R166.64], P3 ;  /* 0x0c800000a6e97fae */ /* 0x0009e200099a1014 */
[----:B--2---:R-:W-:-:S03]  /*5ac0*/  IADD3 R122, P1, PT, R170, R247, RZ ;  /* 0x000000f7aa7a7210 */ /* 0x004fc60007f3e0ff */
[----:B------:R2:W-:Y:S01]  /*5ad0*/  LDGSTS.E [R233+0xcc00], desc[UR20][R164.64], P3 ;  /* 0x0cc00000a4e97fae */ /* 0x0005e200099a1014 */
[-C--:B---3--:R-:W-:Y:S01]  /*5ae0*/  IADD3 R160, P2, PT, R212, R247.reuse, RZ ;  /* 0x000000f7d4a07210 */ /* 0x088fe20007f5e0ff */
[--C-:B------:R-:W-:Y:S02]  /*5af0*/  IMAD.X R123, R171, 0x1, R249.reuse, P1 ;  /* 0x00000001ab7b7824 */ /* 0x100fe400008e06f9 */
[----:B------:R3:W-:Y:S01]  /*5b00*/  LDGSTS.E [R233+0xd000], desc[UR20][R162.64], P3 ;  /* 0x0d000000a2e97fae */ /* 0x0007e200099a1014 */
[----:B----4-:R-:W-:Y:S01]  /*5b10*/  IADD3 R166, P1, PT, R140, R247, RZ ;  /* 0x000000f78ca67210 */ /* 0x010fe20007f3e0ff */
[--C-:B------:R-:W-:Y:S02]  /*5b20*/  IMAD.X R161, R213, 0x1, R249.reuse, P2 ;  /* 0x00000001d5a17824 */ /* 0x100fe400010e06f9 */
[----:B------:R4:W-:Y:S02]  /*5b30*/  LDGSTS.E [R233+0xd400], desc[UR20][R170.64], P3 ;  /* 0x0d400000aae97fae */ /* 0x0009e400099a1014 */
[----:B------:R-:W-:-:S02]  /*5b40*/  IMAD.X R167, R141, 0x1, R249, P1 ;  /* 0x000000018da77824 */ /* 0x000fc400008e06f9 */
[----:B------:R5:W-:Y:S01]  /*5b50*/  LDGSTS.E [R233+0xd800], desc[UR20][R212.64], P3 ;  /* 0x0d800000d4e97fae */ /* 0x000be200099a1014 */
[-C--:B--2---:R-:W-:Y:S02]  /*5b60*/  IADD3 R164, P2, PT, R142, R247.reuse, RZ ;  /* 0x000000f78ea47210 */ /* 0x084fe40007f5e0ff */
[-C--:B---3--:R-:W-:Y:S01]  /*5b70*/  IADD3 R162, P1, PT, R144, R247.reuse, RZ ;  /* 0x000000f790a27210 */ /* 0x088fe20007f3e0ff */
[----:B------:R2:W-:Y:S02]  /*5b80*/  LDGSTS.E [R233+0xdc00], desc[UR20][R140.64], P3 ;  /* 0x0dc000008ce97fae */ /* 0x0005e400099a1014 */
[--C-:B------:R-:W-:Y:S01]  /*5b90*/  IMAD.X R165, R143, 0x1, R249.reuse, P2 ;  /* 0x000000018fa57824 */ /* 0x100fe200010e06f9 */
[-C--:B----4-:R-:W-:Y:S01]  /*5ba0*/  IADD3 R170, P2, PT, R146, R247.reuse, RZ ;  /* 0x000000f792aa7210 */ /* 0x090fe20007f5e0ff */
[----:B------:R-:W-:Y:S01]  /*5bb0*/  IMAD.X R163, R145, 0x1, R249, P1 ;  /* 0x0000000191a37824 */ /* 0x000fe200008e06f9 */
[----:B------:R3:W-:Y:S01]  /*5bc0*/  LDGSTS.E [R233+0xe000], desc[UR20][R142.64], P3 ;  /* 0x0e0000008ee97fae */ /* 0x0007e200099a1014 */
[----:B-----5:R-:W-:-:S02]  /*5bd0*/  IADD3 R212, P1, PT, R148, R247, RZ ;  /* 0x000000f794d47210 */ /* 0x020fc40007f3e0ff */
[--C-:B------:R-:W-:Y:S01]  /*5be0*/  IMAD.X R171, R147, 0x1, R249.reuse, P2 ;  /* 0x0000000193ab7824 */ /* 0x100fe200010e06f9 */
[----:B------:R4:W-:Y:S02]  /*5bf0*/  LDGSTS.E [R233+0xe400], desc[UR20][R144.64], P3 ;  /* 0x0e40000090e97fae */ /* 0x0009e400099a1014 */
[--C-:B------:R-:W-:Y:S02]  /*5c00*/  IMAD.X R213, R149, 0x1, R249.reuse, P1 ;  /* 0x0000000195d57824 */ /* 0x100fe400008e06f9 */
[----:B------:R5:W-:Y:S01]  /*5c10*/  LDGSTS.E [R233+0xe800], desc[UR20][R146.64], P3 ;  /* 0x0e80000092e97fae */ /* 0x000be200099a1014 */
[-C--:B--2---:R-:W-:Y:S02]  /*5c20*/  IADD3 R140, P2, PT, R150, R247.reuse, RZ ;  /* 0x000000f7968c7210 */ /* 0x084fe40007f5e0ff */
[-C--:B---3--:R-:W-:Y:S01]  /*5c30*/  IADD3 R142, P1, PT, R152, R247.reuse, RZ ;  /* 0x000000f7988e7210 */ /* 0x088fe20007f3e0ff */
[----:B------:R2:W-:Y:S02]  /*5c40*/  LDGSTS.E [R233+0xec00], desc[UR20][R148.64], P3 ;  /* 0x0ec0000094e97fae */ /* 0x0005e400099a1014 */
[--C-:B------:R-:W-:Y:S01]  /*5c50*/  IMAD.X R141, R151, 0x1, R249.reuse, P2 ;  /* 0x00000001978d7824 */ /* 0x100fe200010e06f9 */
[-C--:B----4-:R-:W-:Y:S01]  /*5c60*/  IADD3 R144, P2, PT, R154, R247.reuse, RZ ;  /* 0x000000f79a907210 */ /* 0x090fe20007f5e0ff */
[----:B------:R3:W-:Y:S01]  /*5c70*/  LDGSTS.E [R233+0xf000], desc[UR20][R150.64], P3 ;  /* 0x0f00000096e97fae */ /* 0x0007e200099a1014 */
[----:B------:R-:W-:Y:S01]  /*5c80*/  IMAD.X R143, R153, 0x1, R249, P1 ;  /* 0x00000001998f7824 */ /* 0x000fe200008e06f9 */
[----:B-----5:R-:W-:-:S02]  /*5c90*/  IADD3 R146, P4, PT, R124, R247, RZ ;  /* 0x000000f77c927210 */ /* 0x020fc40007f9e0ff */
[----:B------:R4:W-:Y:S01]  /*5ca0*/  LDGSTS.E [R233+0xf400], desc[UR20][R152.64], P3 ;  /* 0x0f40000098e97fae */ /* 0x0009e200099a1014 */
[--C-:B------:R-:W-:Y:S01]  /*5cb0*/  IMAD.X R145, R155, 0x1, R249.reuse, P2 ;  /* 0x000000019b917824 */ /* 0x100fe200010e06f9 */
[-C--:B--2---:R-:W-:Y:S02]  /*5cc0*/  IADD3 R148, P1, PT, R130, R247.reuse, RZ ;  /* 0x000000f782947210 */ /* 0x084fe40007f3e0ff */
[----:B------:R2:W-:Y:S01]  /*5cd0*/  LDGSTS.E [R233+0xf800], desc[UR20][R154.64], P3 ;  /* 0x0f8000009ae97fae */ /* 0x0005e200099a1014 */
[--C-:B------:R-:W-:Y:S01]  /*5ce0*/  IMAD.X R147, R125, 0x1, R249.reuse, P4 ;  /* 0x000000017d937824 */ /* 0x100fe200020e06f9 */
[----:B------:R-:W-:Y:S02]  /*5cf0*/  IADD3 R120, P4, PT, R120, R46, RZ ;  /* 0x0000002e78787210 */ /* 0x000fe40007f9e0ff */
[----:B------:R5:W-:Y:S01]  /*5d00*/  LDGSTS.E [R233+0xfc00], desc[UR20][R124.64], P3 ;  /* 0x0fc000007ce97fae */ /* 0x000be200099a1014 */
[----:B------:R-:W-:Y:S01]  /*5d10*/  IMAD.X R149, R131, 0x1, R249, P1 ;  /* 0x0000000183957824 */ /* 0x000fe200008e06f9 */
[-C--:B---3--:R-:W-:Y:S01]  /*5d20*/  IADD3 R150, P1, PT, R132, R247.reuse, RZ ;  /* 0x000000f784967210 */ /* 0x088fe20007f3e0ff */
[----:B------:R-:W-:Y:S01]  /*5d30*/  IMAD.X R121, R121, 0x1, R48, P4 ;  /* 0x0000000179797824 */ /* 0x000fe200020e0630 */
[----:B------:R3:W-:Y:S01]  /*5d40*/  LDGSTS.E [R235+0xc200], desc[UR20][R130.64], P3 ;  /* 0x0c20000082eb7fae */ /* 0x0007e200099a1014 */
[----:B----4-:R-:W-:-:S02]  /*5d50*/  IADD3 R152, P2, PT, R134, R247, RZ ;  /* 0x000000f786987210 */ /* 0x010fc40007f5e0ff */
[--C-:B------:R-:W-:Y:S01]  /*5d60*/  IMAD.X R151, R133, 0x1, R249.reuse, P1 ;  /* 0x0000000185977824 */ /* 0x100fe200008e06f9 */
[----:B------:R1:W-:Y:S01]  /*5d70*/  LDGSTS.E [R235+0xc600], desc[UR20][R132.64], P3 ;  /* 0x0c60000084eb7fae */ /* 0x0003e200099a1014 */
[-C--:B--2---:R-:W-:Y:S01]  /*5d80*/  IADD3 R154, P1, PT, R136, R247.reuse, RZ ;  /* 0x000000f7889a7210 */ /* 0x084fe20007f3e0ff */
[--C-:B------:R-:W-:Y:S02]  /*5d90*/  IMAD.X R153, R135, 0x1, R249.reuse, P2 ;  /* 0x0000000187997824 */ /* 0x100fe400010e06f9 */
[----:B------:R1:W-:Y:S01]  /*5da0*/  LDGSTS.E [R235+0xca00], desc[UR20][R134.64], P3 ;  /* 0x0ca0000086eb7fae */ /* 0x0003e200099a1014 */
[----:B-----5:R-:W-:Y:S01]  /*5db0*/  IADD3 R124, P2, PT, R138, R247, RZ ;  /* 0x000000f78a7c7210 */ /* 0x020fe20007f5e0ff */
[--C-:B------:R-:W-:Y:S01]  /*5dc0*/  IMAD.X R155, R137, 0x1, R249.reuse, P1 ;  /* 0x00000001899b7824 */ /* 0x100fe200008e06f9 */
[----:B------:R-:W-:Y:S01]  /*5dd0*/  ISETP.GE.AND P1, PT, R3, R50, PT ;  /* 0x000000320300720c */ /* 0x000fe20003f26270 */
[----:B------:R1:W-:Y:S01]  /*5de0*/  LDGSTS.E [R235+0xce00], desc[UR20][R136.64], P3 ;  /* 0x0ce0000088eb7fae */ /* 0x0003e200099a1014 */
[----:B---3--:R-:W-:Y:S01]  /*5df0*/  IADD3 R130, P4, PT, R156, R46, RZ ;  /* 0x0000002e9c827210 */ /* 0x008fe20007f9e0ff */
[----:B------:R-:W-:Y:S01]  /*5e00*/  IMAD.X R125, R139, 0x1, R249, P2 ;  /* 0x000000018b7d7824 */ /* 0x000fe200010e06f9 */
[----:B------:R-:W-:Y:S01]  /*5e10*/  SEL R52, RZ, 0x4, P1 ;  /* 0x00000004ff347807 */ /* 0x000fe20000800000 */
[----:B------:R1:W-:Y:S01]  /*5e20*/  LDGSTS.E [R235+0xd200], desc[UR20][R138.64], P3 ;  /* 0x0d2000008aeb7fae */ /* 0x0003e200099a1014 */
[----:B------:R-:W-:Y:S01]  /*5e30*/  ISETP.GE.AND P1, PT, R25, R50, PT ;  /* 0x000000321900720c */ /* 0x000fe20003f26270 */
[----:B------:R-:W-:Y:S01]  /*5e40*/  IMAD.X R131, R157, 0x1, R48, P4 ;  /* 0x000000019d837824 */ /* 0x000fe200020e0630 */
[----:B------:R-:W-:Y:S01]  /*5e50*/  ISETP.GT.AND P2, PT, R12, 0x9f, PT ;  /* 0x0000009f0c00780c */ /* 0x000fe20003f44270 */
[----:B------:R1:W-:Y:S01]  /*5e60*/  LDGSTS.E [R235+0xd600], desc[UR20][R214.64], P3 ;  /* 0x0d600000d6eb7fae */ /* 0x0003e200099a1014 */
[----:B------:R-:W-:-:S02]  /*5e70*/  SEL R54, RZ, 0x4, P1 ;  /* 0x00000004ff367807 */ /* 0x000fc40000800000 */
[----:B------:R-:W-:Y:S01]  /*5e80*/  ISETP.NE.U32.AND P1, PT, RZ, UR8, PT ;  /* 0x00000008ff007c0c */ /* 0x000fe2000bf25070 */
[----:B------:R1:W-:Y:S01]  /*5e90*/  LDGSTS.E [R235+0xda00], desc[UR20][R168.64], P3 ;  /* 0x0da00000a8eb7fae */ /* 0x0003e200099a1014 */
[----:B------:R-:W-:Y:S02]  /*5ea0*/  SEL R52, R52, RZ, P2 ;  /* 0x000000ff34347207 */ /* 0x000fe40001000000 */
[----:B------:R-:W-:Y:S01]  /*5eb0*/  ISETP.LT.OR P6, PT, R12, 0x20, P1 ;  /* 0x000000200c00780c */ /* 0x000fe20000fc1670 */
[----:B------:R1:W-:Y:S01]  /*5ec0*/  LDGSTS.E [R235+0xde00], desc[UR20][R172.64], P3 ;  /* 0x0de00000aceb7fae */ /* 0x0003e200099a1014 */
[----:B------:R-:W-:Y:S02]  /*5ed0*/  ISETP.NE.U32.AND P5, PT, R52, RZ, PT ;  /* 0x000000ff3400720c */ /* 0x000fe40003fa5070 */
[----:B------:R-:W-:Y:S01]  /*5ee0*/  SEL R54, R54, RZ, P2 ;  /* 0x000000ff36367207 */ /* 0x000fe20001000000 */
[----:B------:R1:W-:Y:S03]  /*5ef0*/  LDGSTS.E [R235+0xe200], desc[UR20][R174.64], P3 ;  /* 0x0e200000aeeb7fae */ /* 0x0003e600099a1014 */
[----:B------:R-:W-:Y:S01]  /*5f00*/  ISETP.NE.U32.AND P4, PT, R54, RZ, PT ;  /* 0x000000ff3600720c */ /* 0x000fe20003f85070 */
[----:B------:R1:W-:Y:S04]  /*5f10*/  LDGSTS.E [R235+0xe600], desc[UR20][R176.64], P3 ;  /* 0x0e600000b0eb7fae */ /* 0x0003e800099a1014 */
[----:B------:R1:W-:Y:S04]  /*5f20*/  LDGSTS.E [R235+0xea00], desc[UR20][R178.64], P3 ;  /* 0x0ea00000b2eb7fae */ /* 0x0003e800099a1014 */
[----:B------:R1:W-:Y:S04]  /*5f30*/  LDGSTS.E [R235+0xee00], desc[UR20][R180.64], P3 ;  /* 0x0ee00000b4eb7fae */ /* 0x0003e800099a1014 */
[----:B------:R1:W-:Y:S04]  /*5f40*/  LDGSTS.E [R235+0xf200], desc[UR20][R182.64], P3 ;  /* 0x0f200000b6eb7fae */ /* 0x0003e800099a1014 */
[----:B------:R1:W-:Y:S04]  /*5f50*/  LDGSTS.E [R235+0xf600], desc[UR20][R184.64], P3 ;  /* 0x0f600000b8eb7fae */ /* 0x0003e800099a1014 */
[----:B------:R1:W-:Y:S04]  /*5f60*/  LDGSTS.E [R235+0xfa00], desc[UR20][R186.64], P3 ;  /* 0x0fa00000baeb7fae */ /* 0x0003e800099a1014 */
[----:B------:R1:W-:Y:S01]  /*5f70*/  LDGSTS.E [R235+0xfe00], desc[UR20][R236.64], P3 ;  /* 0x0fe00000eceb7fae */ /* 0x0003e200099a1014 */
[----:B------:R-:W-:-:S03]  /*5f80*/  ISETP.GE.AND P3, PT, R29, R50, PT ;  /* 0x000000321d00720c */ /* 0x000fc60003f66270 */
[----:B------:R-:W0:Y:S01]  /*5f90*/  LDGDEPBAR ;  /* 0x00000000000079af */ /* 0x000e220000000000 */
[----:B------:R-:W-:Y:S02]  /*5fa0*/  SEL R52, RZ, 0x4, P3 ;  /* 0x00000004ff347807 */ /* 0x000fe40001800000 */
[----:B------:R-:W-:Y:S02]  /*5fb0*/  ISETP.GE.AND P3, PT, R33, R50, PT ;  /* 0x000000322100720c */ /* 0x000fe40003f66270 */
[----:B------:R-:W-:Y:S02]  /*5fc0*/  SEL R52, R52, RZ, P2 ;  /* 0x000000ff34347207 */ /* 0x000fe40001000000 */
[----:B------:R-:W-:Y:S02]  /*5fd0*/  SEL R56, RZ, 0x4, P3 ;  /* 0x00000004ff387807 */ /* 0x000fe40001800000 */
[----:B------:R-:W-:Y:S02]  /*5fe0*/  ISETP.NE.U32.AND P3, PT, R52, RZ, PT ;  /* 0x000000ff3400720c */ /* 0x000fe40003f65070 */
[----:B------:R-:W-:Y:S01]  /*5ff0*/  SEL R56, R56, RZ, P2 ;  /* 0x000000ff38387207 */ /* 0x000fe20001000000 */
[----:B------:R-:W-:-:S04]  /*6000*/  DEPBAR.LE SB0, 0x6 ;  /* 0x000081800000791a */ /* 0x000fc80000000000 */
[----:B------:R-:W-:Y:S06]  /*6010*/  BAR.SYNC.DEFER_BLOCKING 0x0 ;  /* 0x0000000000007b1d */ /* 0x000fec0000010000 */
[----:B-1----:R-:W-:Y:S05]  /*6020*/  @P6 BRA `(.L_x_6) ;  /* 0x0000000000846947 */ /* 0x002fea0003800000 */
[----:B------:R-:W-:Y:S02]  /*6030*/  UIADD3 UR4, UPT, UPT, UR10, 0x14000, URZ ;  /* 0x000140000a047890 */ /* 0x000fe4000fffe0ff */
[----:B------:R-:W-:Y:S02]  /*6040*/  USHF.R.U32.HI UR8, URZ, 0x4, UR10 ;  /* 0x00000004ff087899 */ /* 0x000fe4000801160a */
[----:B------:R-:W-:Y:S02]  /*6050*/  USHF.R.U32.HI UR4, URZ, 0x4, UR4 ;  /* 0x00000004ff047899 */ /* 0x000fe40008011604 */
[----:B------:R-:W-:Y:S02]  /*6060*/  USGXT.U32 UR8, UR8, 0xe ;  /* 0x0000000e0808789a */ /* 0x000fe40008000000 */
[----:B------:R-:W-:Y:S02]  /*6070*/  USGXT.U32 UR6, UR4, 0xe ;  /* 0x0000000e0406789a */ /* 0x000fe40008000000 */
[----:B------:R-:W-:-:S02]  /*6080*/  UIADD3 UR26, UP2, UPT, UR8, 0x2, URZ ;  /* 0x00000002081a7890 */ /* 0x000fc4000ff5e0ff */
[----:B------:R-:W-:Y:S01]  /*6090*/  UIADD3 UR28, UP1, UPT, UR6, 0x2, URZ ;  /* 0x00000002061c7890 */ /* 0x000fe2000ff3e0ff */
[----:B------:R-:W-:Y:S01]  /*60a0*/  UMOV UR4, URZ ;  /* 0x000000ff00047c82 */ /* 0x000fe20008000000 */
[----:B------:R-:W-:Y:S01]  /*60b0*/  UMOV UR30, 0x0 ;  /* 0x00000000001e7882 */ /* 0x000fe20000000000 */
[----:B------:R-:W-:Y:S02]  /*60c0*/  UIADD3.X UR27, UPT, UPT, UR4, 0x40004040, URZ, UP2, !UPT ;  /* 0x40004040041b7890 */ /* 0x000fe400097fe4ff */
[----:B------:R-:W-:Y:S02]  /*60d0*/  UIADD3.X UR29, UPT, UPT, UR4, 0x40004040, URZ, UP1, !UPT ;  /* 0x40004040041d7890 */ /* 0x000fe40008ffe4ff */
[----:B------:R-:W-:Y:S02]  /*60e0*/  UIADD3.64 UR16, UPT, UPT, UR26, 0x2, URZ ;  /* 0x000000021a107897 */ /* 0x000fe4000fffe0ff */
[----:B------:R-:W-:Y:S02]  /*60f0*/  UIADD3.64 UR14, UPT, UPT, UR28, 0x2, URZ ;  /* 0x000000021c0e7897 */ /* 0x000fe4000fffe0ff */
[----:B------:R-:W-:-:S02]  /*6100*/  UIADD3.64 UR24, UPT, UPT, UR26, 0x4, URZ ;  /* 0x000000041a187897 */ /* 0x000fc4000fffe0ff */
[----:B------:R-:W-:Y:S01]  /*6110*/  UIADD3.64 UR18, UPT, UPT, UR28, 0x4, URZ ;  /* 0x000000041c127897 */ /* 0x000fe2000fffe0ff */
[----:B------:R-:W-:Y:S01]  /*6120*/  UMOV UR31, 0x4200910 ;  /* 0x04200910001f7882 */ /* 0x000fe20000000000 */
[----:B------:R-:W-:Y:S01]  /*6130*/  UMOV UR9, 0x40004040 ;  /* 0x4000404000097882 */ /* 0x000fe20000000000 */
[----:B------:R-:W-:Y:S01]  /*6140*/  UMOV UR7, 0x40004040 ;  /* 0x4000404000077882 */ /* 0x000fe20000000000 */
[----:B------:R-:W-:Y:S01]  /*6150*/  UMOV UR32, 0x0 ;  /* 0x0000000000207882 */ /* 0x000fe20000000000 */
[----:B------:R-:W-:Y:S01]  /*6160*/  UMOV UR33, 0x4200910 ;  /* 0x0420091000217882 */ /* 0x000fe20000000000 */
[----:B------:R-:W-:Y:S01]  /*6170*/  UMOV UR34, 0x0 ;  /* 0x0000000000227882 */ /* 0x000fe20000000000 */
[----:B------:R-:W-:Y:S01]  /*6180*/  UMOV UR35, 0x4200910 ;  /* 0x0420091000237882 */ /* 0x000fe20000000000 */
[----:B------:R-:W-:Y:S01]  /*6190*/  UMOV UR4, UR12 ;  /* 0x0000000c00047c82 */ /* 0x000fe20008000000 */
[----:B------:R-:W-:Y:S01]  /*61a0*/  UMOV UR5, URZ ;  /* 0x000000ff00057c82 */ /* 0x000fe20008000000 */
[----:B------:R1:W-:Y:S01]  /*61b0*/  UTCHMMA gdesc[UR6], gdesc[UR8], tmem[UR22], tmem[UR30], idesc[UR31], !UPT ;  /* 0x00ff1e08060075ea */ /* 0x0003e2000f800016 */
[----:B------:R-:W-:Y:S01]  /*61c0*/  UMOV UR36, 0x0 ;  /* 0x0000000000247882 */ /* 0x000fe20000000000 */
[----:B------:R-:W-:Y:S01]  /*61d0*/  UMOV UR37, 0x4200910 ;  /* 0x0420091000257882 */ /* 0x000fe20000000000 */
[----:B------:R1:W-:Y:S01]  /*61e0*/  UTCHMMA gdesc[UR28], gdesc[UR26], tmem[UR22], tmem[UR32], idesc[UR33], UPT ;  /* 0x00ff201a1c0075ea */ /* 0x0003e2000b800016 */
[----:B------:R-:W-:Y:S01]  /*61f0*/  UMOV UR4, UR4 ;  /* 0x0000000400047c82 */ /* 0x000fe20008000000 */
[----:B------:R1:W-:Y:S01]  /*6200*/  UTCHMMA gdesc[UR14], gdesc[UR16], tmem[UR22], tmem[UR34], idesc[UR35], UPT ;  /* 0x00ff22100e0075ea */ /* 0x0003e2000b800016 */
[----:B------:R1:W-:Y:S01]  /*6210*/  UTCHMMA gdesc[UR18], gdesc[UR24], tmem[UR22], tmem[UR36], idesc[UR37], UPT ;  /* 0x00ff2418120075ea */ /* 0x0003e2000b800016 */
[----:B------:R1:W-:Y:S01]  /*6220*/  UTCBAR [UR4], URZ ;  /* 0x000000ff040073e9 */ /* 0x0003e200080000ff */
[----:B------:R-:W-:Y:S01]  /*6230*/  NOP ;  /* 0x0000000000007918 */ /* 0x000fe20000000000 */
.L_x_6:
[----:B------:R-:W-:Y:S01]  /*6240*/  BAR.SYNC.DEFER_BLOCKING 0x0 ;  /* 0x0000000000007b1d */ /* 0x000fe20000010000 */
[----:B------:R-:W-:-:S05]  /*6250*/  IADD3 R132, P6, PT, R214, R247, RZ ;  /* 0x000000f7d6847210 */ /* 0x000fca0007fde0ff */
[----:B------:R-:W-:Y:S01]  /*6260*/  IMAD.X R133, R215, 0x1, R249, P6 ;  /* 0x00000001d7857824 */ /* 0x000fe200030e06f9 */
[----:B------:R-:W-:Y:S01]  /*6270*/  IADD3 R134, P6, PT, R168, R247, RZ ;  /* 0x000000f7a8867210 */ /* 0x000fe20007fde0ff */
[----:B-1----:R-:W-:-:S04]  /*6280*/  UMOV UR4, URZ ;  /* 0x000000ff00047c82 */ /* 0x002fc80008000000 */
[----:B------:R-:W-:Y:S01]  /*6290*/  IMAD.X R135, R169, 0x1, R249, P6 ;  /* 0x00000001a9877824 */ /* 0x000fe200030e06f9 */
[----:B------:R-:W-:-:S05]  /*62a0*/  IADD3 R138, P6, PT, R174, R247, RZ ;  /* 0x000000f7ae8a7210 */ /* 0x000fca0007fde0ff */
[----:B------:R-:W-:Y:S01]  /*62b0*/  IMAD.X R139, R175, 0x1, R249, P6 ;  /* 0x00000001af8b7824 */ /* 0x000fe200030e06f9 */
[----:B------:R-:W-:Y:S01]  /*62c0*/  IADD3 R156, P6, PT, R176, R247, RZ ;  /* 0x000000f7b09c7210 */ /* 0x000fe20007fde0ff */
[----:B------:R-:W-:Y:S01]  /*62d0*/  @!PT LDS RZ, [RZ] ;  /* 0x00000000fffff984 */ /* 0x000fe20000000800 */
[----:B------:R-:W-:Y:S01]  /*62e0*/  @!PT LDS RZ, [RZ] ;  /* 0x00000000fffff984 */ /* 0x000fe20000000800 */
[----:B------:R-:W-:Y:S01]  /*62f0*/  @!PT LDS RZ, [RZ] ;  /* 0x00000000fffff984 */ /* 0x000fe20000000800 */
[----:B------:R-:W-:Y:S01]  /*6300*/  LDGSTS.E [R18+0x1c000], desc[UR20][R188.64], P5 ;  /* 0x1c000000bc127fae */ /* 0x000fe2000a9a1014 */
[----:B------:R-:W-:-:S03]  /*6310*/  ISETP.NE.U32.AND P5, PT, R56, RZ, PT ;  /* 0x000000ff3800720c */ /* 0x000fc60003fa5070 */
[----:B------:R-:W-:Y:S01]  /*6320*/  IMAD.X R157, R177, 0x1, R249, P6 ;  /* 0x00000001b19d7824 */ /* 0x000fe200030e06f9 */
[----:B------:R1:W-:Y:S01]  /*6330*/  LDGSTS.E [R18+0x1c008], desc[UR20][R210.64], P4 ;  /* 0x1c008000d2127fae */ /* 0x0003e2000a1a1014 */
[----:B------:R-:W-:-:S03]  /*6340*/  ISETP.GE.AND P4, PT, R35, R50, PT ;  /* 0x000000322300720c */ /* 0x000fc60003f86270 */
[----:B------:R-:W-:Y:S01]  /*6350*/  LDGSTS.E [R22+0x1c000], desc[UR20][R208.64], P3 ;  /* 0x1c000000d0167fae */ /* 0x000fe200099a1014 */
[----:B------:R-:W-:Y:S02]  /*6360*/  SEL R52, RZ, 0x4, P4 ;  /* 0x00000004ff347807 */ /* 0x000fe40002000000 */
[-C--:B------:R-:W-:Y:S02]  /*6370*/  ISETP.GE.AND P3, PT, R103, R50.reuse, PT ;  /* 0x000000326700720c */ /* 0x080fe40003f66270 */
[----:B------:R-:W-:Y:S01]  /*6380*/  SEL R52, R52, RZ, P2 ;  /* 0x000000ff34347207 */ /* 0x000fe20001000000 */
[----:B------:R2:W-:Y:S01]  /*6390*/  LDGSTS.E [R22+0x1c008], desc[UR20][R158.64], P5 ;  /* 0x1c0080009e167fae */ /* 0x0005e2000a9a1014 */
[----:B------:R-:W-:Y:S02]  /*63a0*/  ISETP.GE.AND P4, PT, R105, R50, PT ;  /* 0x000000326900720c */ /* 0x000fe40003f86270 */
[----:B-1----:R-:W-:Y:S02]  /*63b0*/  SEL R18, RZ, 0x4, P3 ;  /* 0x00000004ff127807 */ /* 0x002fe40001800000 */
[----:B------:R-:W-:-:S02]  /*63c0*/  ISETP.NE.U32.AND P5, PT, R52, RZ, PT ;  /* 0x000000ff3400720c */ /* 0x000fc40003fa5070 */
[----:B------:R-:W-:Y:S02]  /*63d0*/  SEL R52, RZ, 0x4, P4 ;  /* 0x00000004ff347807 */ /* 0x000fe40002000000 */
[-C--:B------:R-:W-:Y:S02]  /*63e0*/  ISETP.GE.AND P4, PT, R107, R50.reuse, PT ;  /* 0x000000326b00720c */ /* 0x080fe40003f86270 */
[----:B------:R-:W-:Y:S02]  /*63f0*/  SEL R18, R18, RZ, P2 ;  /* 0x000000ff12127207 */ /* 0x000fe40001000000 */
[----:B------:R-:W-:Y:S02]  /*6400*/  ISETP.GE.AND P3, PT, R109, R50, PT ;  /* 0x000000326d00720c */ /* 0x000fe40003f66270 */
[----:B------:R-:W-:Y:S02]  /*6410*/  SEL R54, RZ, 0x4, P4 ;  /* 0x00000004ff367807 */ /* 0x000fe40002000000 */
[----:B------:R-:W-:Y:S01]  /*6420*/  ISETP.NE.U32.AND P4, PT, R18, RZ, PT ;  /* 0x000000ff1200720c */ /* 0x000fe20003f85070 */
[----:B------:R1:W-:Y:S01]  /*6430*/  LDGSTS.E [R26+0x1c000], desc[UR20][R126.64], P5 ;  /* 0x1c0000007e1a7fae */ /* 0x0003e2000a9a1014 */
[----:B------:R-:W-:-:S02]  /*6440*/  SEL R18, RZ, 0x4, P3 ;  /* 0x00000004ff127807 */ /* 0x000fc40001800000 */
[----:B------:R-:W-:Y:S02]  /*6450*/  IADD3 R136, P3, PT, R172, R247, RZ ;  /* 0x000000f7ac887210 */ /* 0x000fe40007f7e0ff */
[----:B------:R-:W-:Y:S02]  /*6460*/  SEL R52, R52, RZ, P2 ;  /* 0x000000ff34347207 */ /* 0x000fe40001000000 */
[----:B------:R-:W-:Y:S01]  /*6470*/  SEL R54, R54, RZ, P2 ;  /* 0x000000ff36367207 */ /* 0x000fe20001000000 */
[----:B------:R-:W-:Y:S01]  /*6480*/  IMAD.X R137, R173, 0x1, R249, P3 ;  /* 0x00000001ad897824 */ /* 0x000fe200018e06f9 */
[----:B------:R-:W-:Y:S02]  /*6490*/  ISETP.NE.U32.AND P3, PT, R52, RZ, PT ;  /* 0x000000ff3400720c */ /* 0x000fe40003f65070 */
[----:B------:R-:W-:Y:S01]  /*64a0*/  ISETP.GE.AND P5, PT, R111, R50, PT ;  /* 0x000000326f00720c */ /* 0x000fe20003fa6270 */
[----:B------:R-:W-:Y:S01]  /*64b0*/  LDGSTS.E [R26+0x1c008], desc[UR20][R204.64], P4 ;  /* 0x1c008000cc1a7fae */ /* 0x000fe2000a1a1014 */
[----:B------:R-:W-:-:S02]  /*64c0*/  ISETP.NE.U32.AND P4, PT, R54, RZ, PT ;  /* 0x000000ff3600720c */ /* 0x000fc40003f85070 */
[----:B------:R-:W-:Y:S02]  /*64d0*/  SEL R18, R18, RZ, P2 ;  /* 0x000000ff12127207 */ /* 0x000fe40001000000 */
[----:B--2---:R-:W-:Y:S02]  /*64e0*/  SEL R22, RZ, 0x4, P5 ;  /* 0x00000004ff167807 */ /* 0x004fe40002800000 */
[----:B------:R-:W-:Y:S02]  /*64f0*/  ISETP.NE.U32.AND P5, PT, R18, RZ, PT ;  /* 0x000000ff1200720c */ /* 0x000fe40003fa5070 */
[----:B------:R-:W-:Y:S01]  /*6500*/  SEL R22, R22, RZ, P2 ;  /* 0x000000ff16167207 */ /* 0x000fe20001000000 */
[----:B------:R2:W-:Y:S01]  /*6510*/  LDGSTS.E [R30+0x1c000], desc[UR20][R128.64], P3 ;  /* 0x1c000000801e7fae */ /* 0x0005e200099a1014 */
[----:B------:R-:W-:-:S03]  /*6520*/  ISETP.GE.AND P3, PT, R113, R50, PT ;  /* 0x000000327100720c */ /* 0x000fc60003f66270 */
[----:B------:R3:W-:Y:S01]  /*6530*/  LDGSTS.E [R30+0x1c008], desc[UR20][R200.64], P4 ;  /* 0x1c008000c81e7fae */ /* 0x0007e2000a1a1014 */
[----:B------:R-:W-:Y:S02]  /*6540*/  SEL R18, RZ, 0x4, P3 ;  /* 0x00000004ff127807 */ /* 0x000fe40001800000 */
[-C--:B-1----:R-:W-:Y:S02]  /*6550*/  IADD3 R126, P4, PT, R178, R247.reuse, RZ ;  /* 0x000000f7b27e7210 */ /* 0x082fe40007f9e0ff */
[----:B------:R-:W-:Y:S01]  /*6560*/  ISETP.NE.U32.AND P3, PT, R22, RZ, PT ;  /* 0x000000ff1600720c */ /* 0x000fe20003f65070 */
[----:B------:R1:W-:Y:S01]  /*6570*/  LDGSTS.E [R223+0x1c000], desc[UR20][R198.64], P5 ;  /* 0x1c000000c6df7fae */ /* 0x0003e2000a9a1014 */
[----:B------:R-:W-:Y:S01]  /*6580*/  SEL R18, R18, RZ, P2 ;  /* 0x000000ff12127207 */ /* 0x000fe20001000000 */
[----:B------:R-:W-:Y:S01]  /*6590*/  IMAD.X R127, R179, 0x1, R249, P4 ;  /* 0x00000001b37f7824 */ /* 0x000fe200020e06f9 */
[----:B------:R-:W-:Y:S02]  /*65a0*/  IADD3 R158, P4, PT, R182, R247, RZ ;  /* 0x000000f7b69e7210 */ /* 0x000fe40007f9e0ff */
[----:B------:R-:W-:-:S02]  /*65b0*/  ISETP.NE.U32.AND P5, PT, R18, RZ, PT ;  /* 0x000000ff1200720c */ /* 0x000fc40003fa5070 */
[----:B--2---:R-:W-:Y:S01]  /*65c0*/  IADD3 R128, P6, PT, R180, R247, RZ ;  /* 0x000000f7b4807210 */ /* 0x004fe20007fde0ff */
[----:B------:R-:W-:Y:S01]  /*65d0*/  IMAD.X R159, R183, 0x1, R249, P4 ;  /* 0x00000001b79f7824 */ /* 0x000fe200020e06f9 */
[----:B------:R-:W-:-:S03]  /*65e0*/  ISETP.GE.AND P4, PT, R115, R50, PT ;  /* 0x000000327300720c */ /* 0x000fc60003f86270 */
[----:B------:R1:W-:Y:S01]  /*65f0*/  LDGSTS.E [R223+0x1c008], desc[UR20][R202.64], P3 ;  /* 0x1c008000cadf7fae */ /* 0x0003e200099a1014 */
[-C--:B------:R-:W-:Y:S01]  /*6600*/  ISETP.GE.AND P3, PT, R117, R50.reuse, PT ;  /* 0x000000327500720c */ /* 0x080fe20003f66270 */
[----:B------:R-:W-:Y:S01]  /*6610*/  IMAD.X R129, R181, 0x1, R249, P6 ;  /* 0x00000001b5817824 */ /* 0x000fe200030e06f9 */
[----:B------:R-:W-:Y:S02]  /*6620*/  SEL R18, RZ, 0x4, P4 ;  /* 0x00000004ff127807 */ /* 0x000fe40002000000 */
[----:B------:R-:W-:Y:S01]  /*6630*/  SEL R22, RZ, 0x4, P3 ;  /* 0x00000004ff167807 */ /* 0x000fe20001800000 */
[----:B------:R1:W-:Y:S01]  /*6640*/  LDGSTS.E [R225+0x1c000], desc[UR20][R196.64], P5 ;  /* 0x1c000000c4e17fae */ /* 0x0003e2000a9a1014 */
[----:B------:R-:W-:Y:S02]  /*6650*/  SEL R18, R18, RZ, P2 ;  /* 0x000000ff12127207 */ /* 0x000fe40001000000 */
[----:B------:R-:W-:Y:S02]  /*6660*/  IADD3 R168, P6, PT, R184, R247, RZ ;  /* 0x000000f7b8a87210 */ /* 0x000fe40007fde0ff */
[----:B------:R-:W-:-:S02]  /*6670*/  ISETP.GE.AND P4, PT, R219, R50, PT ;  /* 0x00000032db00720c */ /* 0x000fc40003f86270 */
[----:B------:R-:W-:Y:S01]  /*6680*/  SEL R22, R22, RZ, P2 ;  /* 0x000000ff16167207 */ /* 0x000fe20001000000 */
[----:B------:R-:W-:Y:S01]  /*6690*/  IMAD.X R169, R185, 0x1, R249, P6 ;  /* 0x00000001b9a97824 */ /* 0x000fe200030e06f9 */
[-C--:B------:R-:W-:Y:S02]  /*66a0*/  ISETP.GE.AND P5, PT, R217, R50.reuse, PT ;  /* 0x00000032d900720c */ /* 0x080fe40003fa6270 */
[----:B------:R-:W-:Y:S02]  /*66b0*/  ISETP.NE.U32.AND P3, PT, R18, RZ, PT ;  /* 0x000000ff1200720c */ /* 0x000fe40003f65070 */
[----:B------:R-:W-:Y:S02]  /*66c0*/  SEL R26, RZ, 0x4, P4 ;  /* 0x00000004ff1a7807 */ /* 0x000fe40002000000 */
[----:B------:R-:W-:Y:S02]  /*66d0*/  ISETP.GE.AND P6, PT, R221, R50, PT ;  /* 0x00000032dd00720c */ /* 0x000fe40003fc6270 */
[----:B------:R-:W-:-:S02]  /*66e0*/  ISETP.NE.U32.AND P4, PT, R22, RZ, PT ;  /* 0x000000ff1600720c */ /* 0x000fc40003f85070 */
[----:B------:R-:W-:Y:S02]  /*66f0*/  SEL R18, RZ, 0x4, P5 ;  /* 0x00000004ff127807 */ /* 0x000fe40002800000 */
[----:B------:R-:W-:Y:S02]  /*6700*/  ISETP.GE.AND P5, PT, R4, R50, PT ;  /* 0x000000320400720c */ /* 0x000fe40003fa6270 */
[----:B---3--:R-:W-:Y:S01]  /*6710*/  SEL R30, RZ, 0x4, P6 ;  /* 0x00000004ff1e7807 */ /* 0x008fe20003000000 */
[----:B------:R1:W-:Y:S01]  /*6720*/  LDGSTS.E [R225+0x1c008], desc[UR20][R194.64], P3 ;  /* 0x1c008000c2e17fae */ /* 0x0003e200099a1014 */
[----:B------:R-:W-:Y:S02]  /*6730*/  SEL R18, R18, RZ, P2 ;  /* 0x000000ff12127207 */ /* 0x000fe40001000000 */
[----:B------:R-:W-:Y:S02]  /*6740*/  SEL R22, RZ, 0x4, P5 ;  /* 0x00000004ff167807 */ /* 0x000fe40002800000 */
[----:B------:R-:W-:Y:S01]  /*6750*/  SEL R26, R26, RZ, P2 ;  /* 0x000000ff1a1a7207 */ /* 0x000fe20001000000 */
[----:B------:R1:W-:Y:S01]  /*6760*/  LDGSTS.E [R227+0x1c000], desc[UR20][R192.64], P4 ;  /* 0x1c000000c0e37fae */ /* 0x0003e2000a1a1014 */
[----:B------:R-:W-:-:S02]  /*6770*/  SEL R30, R30, RZ, P2 ;  /* 0x000000ff1e1e7207 */ /* 0x000fc40001000000 */
[----:B------:R-:W-:Y:S02]  /*6780*/  ISETP.NE.U32.AND P5, PT, R18, RZ, PT ;  /* 0x000000ff1200720c */ /* 0x000fe40003fa5070 */
[----:B------:R-:W-:Y:S02]  /*6790*/  SEL R22, R22, RZ, P2 ;  /* 0x000000ff16167207 */ /* 0x000fe40001000000 */
[----:B------:R-:W-:Y:S02]  /*67a0*/  ISETP.NE.U32.AND P3, PT, R26, RZ, PT ;  /* 0x000000ff1a00720c */ /* 0x000fe40003f65070 */
[----:B------:R-:W-:Y:S02]  /*67b0*/  ISETP.NE.U32.AND P2, PT, R30, RZ, PT ;  /* 0x000000ff1e00720c */ /* 0x000fe40003f45070 */
[----:B------:R-:W-:Y:S02]  /*67c0*/  ISETP.NE.U32.AND P4, PT, R22, RZ, PT ;  /* 0x000000ff1600720c */ /* 0x000fe40003f85070 */
[----:B------:R-:W-:-:S03]  /*67d0*/  IADD3 R172, P6, PT, R186, R247, RZ ;  /* 0x000000f7baac7210 */ /* 0x000fc60007fde0ff */
[----:B------:R1:W-:Y:S02]  /*67e0*/  LDGSTS.E [R227+0x1c008], desc[UR20][R190.64], P5 ;  /* 0x1c008000bee37fae */ /* 0x0003e4000a9a1014 */
[----:B------:R-:W-:Y:S01]  /*67f0*/  IMAD.X R173, R187, 0x1, R249, P6 ;  /* 0x00000001bbad7824 */ /* 0x000fe200030e06f9 */
[----:B------:R-:W-:Y:S01]  /*6800*/  IADD3 R174, P6, PT, R236, R247, RZ ;  /* 0x000000f7ecae7210 */ /* 0x000fe20007fde0ff */
[----:B------:R1:W-:Y:S01]  /*6810*/  LDGSTS.E [R229+0x1c000], desc[UR20][R120.64], P3 ;  /* 0x1c00000078e57fae */ /* 0x0003e200099a1014 */
[----:B------:R-:W-:-:S03]  /*6820*/  ISETP.GE.AND P3, PT, R12, 0x40, PT ;  /* 0x000000400c00780c */ /* 0x000fc60003f66270 */
[----:B------:R1:W-:Y:S01]  /*6830*/  LDGSTS.E [R229+0x1c008], desc[UR20][R130.64], P2 ;  /* 0x1c00800082e57fae */ /* 0x0003e200091a1014 */
[----:B------:R-:W-:Y:S01]  /*6840*/  IMAD.X R175, R237, 0x1, R249, P6 ;  /* 0x00000001edaf7824 */ /* 0x000fe200030e06f9 */
[----:B------:R-:W-:Y:S02]  /*6850*/  ISETP.GE.AND P2, PT, R12, 0x20, PT ;  /* 0x000000200c00780c */ /* 0x000fe40003f46270 */
[----:B------:R-:W0:Y:S04]  /*6860*/  LDGDEPBAR ;  /* 0x00000000000079af */ /* 0x000e280000000000 */
[----:B------:R1:W-:Y:S04]  /*6870*/  LDGSTS.E [R233+0x10000], desc[UR20][R206.64], P4 ;  /* 0x10000000cee97fae */ /* 0x0003e8000a1a1014 */
        /* <DEDUP_REMOVED lines=31> */
[----:B------:R-:W0:Y:S01]  /*6a70*/  LDGDEPBAR ;  /* 0x00000000000079af */ /* 0x000e220000000000 */
[----:B------:R-:W-:Y:S05]  /*6a80*/  @!P3 BRA `(.L_x_7) ;  /* 0x00000020002cb947 */ /* 0x000fea0003800000 */
[----:B------:R-:W-:Y:S01]  /*6a90*/  SHF.R.S32.HI R18, RZ, 0x1f, R8 ;  /* 0x0000001fff127819 */ /* 0x000fe20000011408 */
[----:B------:R-:W-:Y:S01]  /*6aa0*/  UMOV UR13, UR12 ;  /* 0x0000000c000d7c82 */ /* 0x000fe20008000000 */
[C---:B-1----:R-:W-:Y:S01]  /*6ab0*/  IADD3 R142, P6, PT, R8.reuse, R99, RZ ;  /* 0x00000063088e7210 */ /* 0x042fe20007fde0ff */
[----:B------:R-:W-:Y:S01]  /*6ac0*/  UMOV UR18, 0x1 ;  /* 0x0000000100127882 */ /* 0x000fe20000000000 */
[C---:B------:R-:W-:Y:S01]  /*6ad0*/  IADD3 R140, P3, PT, R8.reuse, R97, RZ ;  /* 0x00000061088c7210 */ /* 0x040fe20007f7e0ff */
[----:B------:R-:W-:Y:S01]  /*6ae0*/  UMOV UR19, 0x4 ;  /* 0x0000000400137882 */ /* 0x000fe20000000000 */
[-C--:B------:R-:W-:Y:S01]  /*6af0*/  LEA.HI.X.SX32 R147, R99, R18.reuse, 0x1, P6 ;  /* 0x0000001263937211 */ /* 0x080fe200030f0eff */
[----:B------:R-:W-:Y:S01]  /*6b00*/  UMOV UR5, URZ ;  /* 0x000000ff00057c82 */ /* 0x000fe20008000000 */
[----:B------:R-:W-:Y:S01]  /*6b10*/  LEA.HI.X.SX32 R143, R97, R18, 0x1, P3 ;  /* 0x00000012618f7211 */ /* 0x000fe200018f0eff */
[----:B------:R-:W-:Y:S01]  /*6b20*/  UMOV UR6, URZ ;  /* 0x000000ff00067c82 */ /* 0x000fe20008000000 */
[C---:B------:R-:W-:Y:S01]  /*6b30*/  IADD3 R144, P5, PT, R8.reuse, R101, RZ ;  /* 0x0000006508907210 */ /* 0x040fe20007fbe0ff */
[----:B------:R-:W-:Y:S01]  /*6b40*/  UMOV UR7, URZ ;  /* 0x000000ff00077c82 */ /* 0x000fe20008000000 */
[----:B------:R-:W-:-:S02]  /*6b50*/  IADD3 R131, P6, PT, R8, R91, RZ ;  /* 0x0000005b08837210 */ /* 0x000fc40007fde0ff */
[C---:B------:R-:W-:Y:S02]  /*6b60*/  IADD3 R127, P3, PT, R8.reuse, R89, RZ ;  /* 0x00000059087f7210 */ /* 0x040fe40007f7e0ff */
[C---:B------:R-:W-:Y:S02]  /*6b70*/  IADD3 R138, P4, PT, R8.reuse, R95, RZ ;  /* 0x0000005f088a7210 */ /* 0x040fe40007f9e0ff */
[-C--:B------:R-:W-:Y:S02]  /*6b80*/  LEA.HI.X.SX32 R151, R101, R18.reuse, 0x1, P5 ;  /* 0x0000001265977211 */ /* 0x080fe400028f0eff */
[-C--:B------:R-:W-:Y:S02]  /*6b90*/  LEA.HI.X.SX32 R134, R91, R18.reuse, 0x1, P6 ;  /* 0x000000125b867211 */ /* 0x080fe400030f0eff */
[----:B------:R-:W-:Y:S02]  /*6ba0*/  LEA.HI.X.SX32 R132, R89, R18, 0x1, P3 ;  /* 0x0000001259847211 */ /* 0x000fe400018f0eff */
[----:B------:R-:W-:-:S02]  /*6bb0*/  IADD3 R135, P5, PT, R8, R93, RZ ;  /* 0x0000005d08877210 */ /* 0x000fc40007fbe0ff */
[C---:B------:R-:W-:Y:S02]  /*6bc0*/  IADD3 R91, P3, PT, R8.reuse, R81, RZ ;  /* 0x00000051085b7210 */ /* 0x040fe40007f7e0ff */
[-C--:B------:R-:W-:Y:S02]  /*6bd0*/  LEA.HI.X.SX32 R139, R95, R18.reuse, 0x1, P4 ;  /* 0x000000125f8b7211 */ /* 0x080fe400020f0eff */
[C---:B------:R-:W-:Y:S02]  /*6be0*/  IADD3 R123, P4, PT, R8.reuse, R87, RZ ;  /* 0x00000057087b7210 */ /* 0x040fe40007f9e0ff */
[-C--:B------:R-:W-:Y:S02]  /*6bf0*/  LEA.HI.X.SX32 R136, R93, R18.reuse, 0x1, P5 ;  /* 0x000000125d887211 */ /* 0x080fe400028f0eff */
[----:B------:R-:W-:Y:S02]  /*6c00*/  LEA.HI.X.SX32 R124, R81, R18, 0x1, P3 ;  /* 0x00000012517c7211 */ /* 0x000fe400018f0eff */
[----:B------:R-:W-:-:S02]  /*6c10*/  IADD3 R99, P5, PT, R8, R85, RZ ;  /* 0x0000005508637210 */ /* 0x000fc40007fbe0ff */
[C---:B------:R-:W-:Y:S02]  /*6c20*/  IADD3 R93, P3, PT, R8.reuse, R73, RZ ;  /* 0x00000049085d7210 */ /* 0x040fe40007f7e0ff */
[C---:B------:R-:W-:Y:S02]  /*6c30*/  IADD3 R95, P6, PT, R8.reuse, R83, RZ ;  /* 0x00000053085f7210 */ /* 0x040fe40007fde0ff */
[-C--:B------:R-:W-:Y:S02]  /*6c40*/  LEA.HI.X.SX32 R130, R87, R18.reuse, 0x1, P4 ;  /* 0x0000001257827211 */ /* 0x080fe400020f0eff */
[C---:B------:R-:W-:Y:S02]  /*6c50*/  IADD3 R87, P4, PT, R8.reuse, R79, RZ ;  /* 0x0000004f08577210 */ /* 0x040fe40007f9e0ff */
[-C--:B------:R-:W-:Y:S02]  /*6c60*/  LEA.HI.X.SX32 R128, R85, R18.reuse, 0x1, P5 ;  /* 0x0000001255807211 */ /* 0x080fe400028f0eff */
[----:B------:R-:W-:Y:S01]  /*6c70*/  LEA.HI.X.SX32 R114, R73, R18, 0x1, P3 ;  /* 0x0000001249727211 */ /* 0x000fe200018f0eff */
[----:B------:R-:W-:Y:S01]  /*6c80*/  IMAD.SHL.U32 R73, R95, 0x4, RZ ;  /* 0x000000045f497824 */ /* 0x000fe200078e00ff */
[C---:B------:R-:W-:Y:S01]  /*6c90*/  IADD3 R85, P5, PT, R8.reuse, R77, RZ ;  /* 0x0000004d08557210 */ /* 0x040fe20007fbe0ff */
[----:B------:R-:W-:Y:S01]  /*6ca0*/  IMAD.SHL.U32 R81, R87, 0x4, RZ ;  /* 0x0000000457517824 */ /* 0x000fe200078e00ff */
[----:B------:R-:W-:-:S02]  /*6cb0*/  IADD3 R125, P3, PT, R8, R63, RZ ;  /* 0x0000003f087d7210 */ /* 0x000fc40007f7e0ff */
[-C--:B------:R-:W-:Y:S02]  /*6cc0*/  LEA.HI.X.SX32 R126, R83, R18.reuse, 0x1, P6 ;  /* 0x00000012537e7211 */ /* 0x080fe400030f0eff */
[C---:B------:R-:W-:Y:S02]  /*6cd0*/  IADD3 R89, P6, PT, R8.reuse, R75, RZ ;  /* 0x0000004b08597210 */ /* 0x040fe40007fde0ff */
[-C--:B------:R-:W-:Y:S02]  /*6ce0*/  LEA.HI.X.SX32 R122, R79, R18.reuse, 0x1, P4 ;  /* 0x000000124f7a7211 */ /* 0x080fe400020f0eff */
[----:B------:R-:W-:Y:S02]  /*6cf0*/  IADD3 R97, P4, PT, R8, R71, RZ ;  /* 0x0000004708617210 */ /* 0x000fe40007f9e0ff */
[-C--:B------:R-:W-:Y:S01]  /*6d00*/  LEA.HI.X.SX32 R120, R77, R18.reuse, 0x1, P5 ;  /* 0x000000124d787211 */ /* 0x080fe200028f0eff */
[----:B------:R-:W-:Y:S01]  /*6d10*/  IMAD.SHL.U32 R77, R91, 0x4, RZ ;  /* 0x000000045b4d7824 */ /* 0x000fe200078e00ff */
[----:B------:R-:W-:-:S02]  /*6d20*/  LEA.HI.X.SX32 R98, R63, R18, 0x1, P3 ;  /* 0x000000123f627211 */ /* 0x000fc400018f0eff */
[C---:B------:R-:W-:Y:S01]  /*6d30*/  IADD3 R101, P5, PT, R8.reuse, R67, RZ ;  /* 0x0000004308657210 */ /* 0x040fe20007fbe0ff */
[----:B------:R-:W1:Y:S01]  /*6d40*/  LDC.64 R62, c[0x0][0x388] ;  /* 0x0000e200ff3e7b82 */ /* 0x000e620000000a00 */
[-C--:B------:R-:W-:Y:S02]  /*6d50*/  LEA.HI.X.SX32 R116, R75, R18.reuse, 0x1, P6 ;  /* 0x000000124b747211 */ /* 0x080fe400030f0eff */
[C---:B------:R-:W-:Y:S02]  /*6d60*/  IADD3 R121, P6, PT, R8.reuse, R65, RZ ;  /* 0x0000004108797210 */ /* 0x040fe40007fde0ff */
[-C--:B------:R-:W-:Y:S02]  /*6d70*/  LEA.HI.X.SX32 R110, R71, R18.reuse, 0x1, P4 ;  /* 0x00000012476e7211 */ /* 0x080fe400020f0eff */
[C---:B------:R-:W-:Y:S02]  /*6d80*/  IADD3 R129, P4, PT, R8.reuse, R61, RZ ;  /* 0x0000003d08817210 */ /* 0x040fe40007f9e0ff */
[----:B------:R-:W-:Y:S01]  /*6d90*/  LEA.HI.X.SX32 R106, R67, R18, 0x1, P5 ;  /* 0x00000012436a7211 */ /* 0x000fe200028f0eff */
[----:B------:R-:W-:Y:S01]  /*6da0*/  IMAD.SHL.U32 R67, R99, 0x4, RZ ;  /* 0x0000000463437824 */ /* 0x000fe200078e00ff */
[----:B------:R-:W-:-:S02]  /*6db0*/  IADD3 R133, P5, PT, R8, R59, RZ ;  /* 0x0000003b08857210 */ /* 0x000fc40007fbe0ff */
[-C--:B------:R-:W-:Y:S02]  /*6dc0*/  LEA.HI.X.SX32 R102, R65, R18.reuse, 0x1, P6 ;  /* 0x0000001241667211 */ /* 0x080fe400030f0eff */
[C---:B------:R-:W-:Y:S02]  /*6dd0*/  IADD3 R137, P6, PT, R8.reuse, R57, RZ ;  /* 0x0000003908897210 */ /* 0x040fe40007fde0ff */
[C---:B------:R-:W-:Y:S02]  /*6de0*/  IADD3 R141, P3, PT, R8.reuse, R55, RZ ;  /* 0x00000037088d7210 */ /* 0x040fe40007f7e0ff */
[-C--:B------:R-:W-:Y:S02]  /*6df0*/  LEA.HI.X.SX32 R94, R61, R18.reuse, 0x1, P4 ;  /* 0x000000123d5e7211 */ /* 0x080fe400020f0eff */
[C---:B------:R-:W-:Y:S01]  /*6e00*/  IADD3 R145, P4, PT, R8.reuse, R53, RZ ;  /* 0x0000003508917210 */ /* 0x040fe20007f9e0ff */
[----:B------:R-:W2:Y:S01]  /*6e10*/  LDC.64 R60, c[0x0][0x380] ;  /* 0x0000e000ff3c7b82 */ /* 0x000ea20000000a00 */
[----:B------:R-:W-:Y:S01]  /*6e20*/  LEA.HI.X.SX32 R90, R59, R18, 0x1, P5 ;  /* 0x000000123b5a7211 */ /* 0x000fe200028f0eff */
[----:B------:R-:W-:Y:S01]  /*6e30*/  IMAD.SHL.U32 R59, R127, 0x4, RZ ;  /* 0x000000047f3b7824 */ /* 0x000fe200078e00ff */
[----:B------:R-:W-:-:S02]  /*6e40*/  IADD3 R149, P5, PT, R8, R51, RZ ;  /* 0x0000003308957210 */ /* 0x000fc40007fbe0ff */
[-C--:B------:R-:W-:Y:S02]  /*6e50*/  LEA.HI.X.SX32 R86, R57, R18.reuse, 0x1, P6 ;  /* 0x0000001239567211 */ /* 0x080fe400030f0eff */
[-C--:B------:R-:W-:Y:S01]  /*6e60*/  LEA.HI.X.SX32 R82, R55, R18.reuse, 0x1, P3 ;  /* 0x0000001237527211 */ /* 0x080fe200018f0eff */
[----:B------:R-:W-:Y:S01]  /*6e70*/  IMAD.SHL.U32 R55, R131, 0x4, RZ ;  /* 0x0000000483377824 */ /* 0x000fe200078e00ff */
[C---:B------:R-:W-:Y:S02]  /*6e80*/  IADD3 R153, P6, PT, R8.reuse, R49, RZ ;  /* 0x0000003108997210 */ /* 0x040fe40007fde0ff */
[C---:B------:R-:W-:Y:S02]  /*6e90*/  IADD3 R157, P3, PT, R8.reuse, R47, RZ ;  /* 0x0000002f089d7210 */ /* 0x040fe40007f7e0ff */
[----:B------:R-:W-:Y:S02]  /*6ea0*/  LEA.HI.X.SX32 R78, R53, R18, 0x1, P4 ;  /* 0x00000012354e7211 */ /* 0x000fe400020f0eff */
[----:B------:R-:W-:-:S02]  /*6eb0*/  IADD3 R161, P4, PT, R8, R45, RZ ;  /* 0x0000002d08a17210 */ /* 0x000fc40007f9e0ff */
[-C--:B------:R-:W-:Y:S01]  /*6ec0*/  LEA.HI.X.SX32 R74, R51, R18.reuse, 0x1, P5 ;  /* 0x00000012334a7211 */ /* 0x080fe200028f0eff */
[----:B-1----:R-:W-:Y:S01]  /*6ed0*/  IMAD.WIDE.U32 R50, R119, 0x14, R62 ;  /* 0x0000001477327825 */ /* 0x002fe200078e003e */
[C---:B------:R-:W-:Y:S02]  /*6ee0*/  IADD3 R165, P5, PT, R8.reuse, R43, RZ ;  /* 0x0000002b08a57210 */ /* 0x040fe40007fbe0ff */
[-C--:B------:R-:W-:Y:S01]  /*6ef0*/  LEA.HI.X.SX32 R70, R49, R18.reuse, 0x1, P6 ;  /* 0x0000001231467211 */ /* 0x080fe200030f0eff */
[----:B------:R-:W-:Y:S01]  /*6f00*/  IMAD.SHL.U32 R63, R123, 0x4, RZ ;  /* 0x000000047b3f7824 */ /* 0x000fe200078e00ff */
[-C--:B------:R-:W-:Y:S01]  /*6f10*/  LEA.HI.X.SX32 R64, R47, R18.reuse, 0x1, P3 ;  /* 0x000000122f407211 */ /* 0x080fe200018f0eff */
[----:B--2---:R-:W-:Y:S01]  /*6f20*/  IMAD.WIDE.U32 R52, R231, 0x14, R60 ;  /* 0x00000014e7347825 */ /* 0x004fe200078e003c */
[C---:B------:R-:W-:Y:S02]  /*6f30*/  IADD3 R169, P6, PT, R8.reuse, R41, RZ ;  /* 0x0000002908a97210 */ /* 0x040fe40007fde0ff */
[----:B------:R-:W-:Y:S01]  /*6f40*/  IADD3 R173, P3, PT, R8, R39, RZ ;  /* 0x0000002708ad7210 */ /* 0x000fe20007f7e0ff */
[----:B------:R-:W-:Y:S01]  /*6f50*/  IMAD R47, R44, 0x14, RZ ;  /* 0x000000142c2f7824 */ /* 0x000fe200078e02ff */
[-C--:B------:R-:W-:Y:S01]  /*6f60*/  LEA.HI.X.SX32 R56, R45, R18.reuse, 0x1, P4 ;  /* 0x000000122d387211 */ /* 0x080fe200020f0eff */
[----:B------:R-:W-:Y:S01]  /*6f70*/  IMAD.MOV.U32 R44, RZ, RZ, R50 ;  /* 0x000000ffff2c7224 */ /* 0x000fe200078e0032 */
[----:B------:R-:W-:Y:S01]  /*6f80*/  IADD3 R177, P4, PT, R8, R37, RZ ;  /* 0x0000002508b17210 */ /* 0x000fe20007f9e0ff */
[----:B------:R-:W-:Y:S01]  /*6f90*/  VIADD R50, R6, 0xffffff60 ;  /* 0xffffff6006327836 */ /* 0x000fe20000000000 */
[----:B------:R-:W-:Y:S01]  /*6fa0*/  LEA.HI.X.SX32 R30, R43, R18, 0x1, P5 ;  /* 0x000000122b1e7211 */ /* 0x000fe200028f0eff */
[----:B------:R-:W-:Y:S01]  /*6fb0*/  IMAD R43, R117, R118, RZ ;  /* 0x00000076752b7224 */ /* 0x000fe200078e02ff */
[----:B------:R-:W-:Y:S01]  /*6fc0*/  SHF.R.S32.HI R8, RZ, 0x1f, R10 ;  /* 0x0000001fff087819 */ /* 0x000fe2000001140a */
[----:B------:R-:W-:Y:S01]  /*6fd0*/  IMAD.MOV.U32 R6, RZ, RZ, RZ ;  /* 0x000000ffff067224 */ /* 0x000fe200078e00ff */
[----:B------:R-:W-:-:S02]  /*6fe0*/  IADD3 R54, P5, PT, R10, R31, RZ ;  /* 0x0000001f0a367210 */ /* 0x000fc40007fbe0ff */
[----:B------:R-:W-:Y:S01]  /*6ff0*/  LEA.HI.X.SX32 R26, R41, R18, 0x1, P6 ;  /* 0x00000012291a7211 */ /* 0x000fe200030f0eff */
[----:B------:R-:W-:Y:S01]  /*7000*/  IMAD R41, R217, R118, RZ ;  /* 0x00000076d9297224 */ /* 0x000fe200078e02ff */
[----:B------:R-:W-:Y:S01]  /*7010*/  LEA.HI.X.SX32 R22, R39, R18, 0x1, P3 ;  /* 0x0000001227167211 */ /* 0x000fe200018f0eff */
[----:B------:R-:W-:Y:S01]  /*7020*/  IMAD R39, R219, R118, RZ ;  /* 0x00000076db277224 */ /* 0x000fe200078e02ff */
[----:B------:R-:W-:Y:S01]  /*7030*/  LEA.HI.X.SX32 R18, R37, R18, 0x1, P4 ;  /* 0x0000001225127211 */ /* 0x000fe200020f0eff */
[----:B------:R-:W-:Y:S01]  /*7040*/  IMAD R37, R221, R118, RZ ;  /* 0x00000076dd257224 */ /* 0x000fe200078e02ff */
[C---:B------:R-:W-:Y:S02]  /*7050*/  IADD3 R58, P6, PT, R10.reuse, R27, RZ ;  /* 0x0000001b0a3a7210 */ /* 0x040fe40007fde0ff */
[----:B------:R-:W-:Y:S02]  /*7060*/  IADD3 R66, P4, PT, R10, R21, RZ ;  /* 0x000000150a427210 */ /* 0x000fe40007f9e0ff */
[----:B------:R-:W-:-:S02]  /*7070*/  LEA.HI.X.SX32 R185, R31, R8, 0x1, P5 ;  /* 0x000000081fb97211 */ /* 0x000fc400028f0eff */
[C---:B------:R-:W-:Y:S02]  /*7080*/  IADD3 R62, P3, PT, R10.reuse, R23, RZ ;  /* 0x000000170a3e7210 */ /* 0x040fe40007f7e0ff */
[----:B------:R-:W-:Y:S02]  /*7090*/  IADD3 R72, P5, PT, R10, R19, RZ ;  /* 0x000000130a487210 */ /* 0x000fe40007fbe0ff */
[-C--:B------:R-:W-:Y:S02]  /*70a0*/  LEA.HI.X.SX32 R183, R27, R8.reuse, 0x1, P6 ;  /* 0x000000081bb77211 */ /* 0x080fe400030f0eff */
[-C--:B------:R-:W-:Y:S01]  /*70b0*/  LEA.HI.X.SX32 R179, R21, R8.reuse, 0x1, P4 ;  /* 0x0000000815b37211 */ /* 0x080fe200020f0eff */
[----:B------:R-:W-:Y:S01]  /*70c0*/  IMAD.SHL.U32 R21, R144, 0x4, RZ ;  /* 0x0000000490157824 */ /* 0x000fe200078e00ff */
[----:B------:R-:W-:Y:S02]  /*70d0*/  IADD3 R76, P6, PT, R10, R17, RZ ;  /* 0x000000110a4c7210 */ /* 0x000fe40007fde0ff */
[----:B------:R-:W-:-:S02]  /*70e0*/  LEA.HI.X.SX32 R181, R23, R8, 0x1, P3 ;  /* 0x0000000817b57211 */ /* 0x000fc400018f0eff */
[C---:B------:R-:W-:Y:S02]  /*70f0*/  IADD3 R84, P4, PT, R10.reuse, R13, RZ ;  /* 0x0000000d0a547210 */ /* 0x040fe40007f9e0ff */
[-C--:B------:R-:W-:Y:S02]  /*7100*/  LEA.HI.X.SX32 R31, R19, R8.reuse, 0x1, P5 ;  /* 0x00000008131f7211 */ /* 0x080fe400028f0eff */
[C---:B------:R-:W-:Y:S02]  /*7110*/  IADD3 R80, P3, PT, R10.reuse, R15, RZ ;  /* 0x0000000f0a507210 */ /* 0x040fe40007f7e0ff */
[----:B------:R-:W-:Y:S02]  /*7120*/  IADD3 R88, P5, PT, R10, R11, RZ ;  /* 0x0000000b0a587210 */ /* 0x000fe40007fbe0ff */
[----:B------:R-:W-:Y:S02]  /*7130*/  SHF.R.S32.HI R45, RZ, 0x1f, R12 ;  /* 0x0000001fff2d7819 */ /* 0x000fe4000001140c */
[----:B------:R-:W-:-:S02]  /*7140*/  LEA.HI.X.SX32 R27, R17, R8, 0x1, P6 ;  /* 0x00000008111b7211 */ /* 0x000fc400030f0eff */
[-C--:B------:R-:W-:Y:S02]  /*7150*/  LEA.HI.X.SX32 R19, R13, R8.reuse, 0x1, P4 ;  /* 0x000000080d137211 */ /* 0x080fe400020f0eff */
[C---:B------:R-:W-:Y:S02]  /*7160*/  IADD3 R92, P6, PT, R10.reuse, R9, RZ ;  /* 0x000000090a5c7210 */ /* 0x040fe40007fde0ff */
[-C--:B------:R-:W-:Y:S01]  /*7170*/  LEA.HI.X.SX32 R23, R15, R8.reuse, 0x1, P3 ;  /* 0x000000080f177211 */ /* 0x080fe200018f0eff */
[----:B------:R-:W-:Y:S01]  /*7180*/  IMAD.MOV.U32 R15, RZ, RZ, R52 ;  /* 0x000000ffff0f7224 */ /* 0x000fe200078e0034 */
[----:B------:R-:W-:Y:S02]  /*7190*/  LEA.HI.X.SX32 R13, R11, R8, 0x1, P5 ;  /* 0x000000080b0d7211 */ /* 0x000fe400028f0eff */
[C---:B------:R-:W-:Y:S02]  /*71a0*/  IADD3 R96, P3, PT, R10.reuse, R7, RZ ;  /* 0x000000070a607210 */ /* 0x040fe40007f7e0ff */
[----:B------:R-:W-:-:S02]  /*71b0*/  IADD3 R104, P5, PT, R10, R37, RZ ;  /* 0x000000250a687210 */ /* 0x000fc40007fbe0ff */
[----:B------:R-:W-:Y:S01]  /*71c0*/  LEA.HI R12, R45, R12, RZ, 0x5 ;  /* 0x0000000c2d0c7211 */ /* 0x000fe200078f28ff */
[----:B------:R-:W-:Y:S01]  /*71d0*/  IMAD R45, R42, 0x14, RZ ;  /* 0x000000142a2d7824 */ /* 0x000fe200078e02ff */
[-C--:B------:R-:W-:Y:S02]  /*71e0*/  LEA.HI.X.SX32 R11, R9, R8.reuse, 0x1, P6 ;  /* 0x00000008090b7211 */ /* 0x080fe400030f0eff */
[-C--:B------:R-:W-:Y:S01]  /*71f0*/  LEA.HI.X.SX32 R9, R7, R8.reuse, 0x1, P3 ;  /* 0x0000000807097211 */ /* 0x080fe200018f0eff */
[----:B------:R-:W-:Y:S01]  /*7200*/  IMAD.IADD R42, R51, 0x1, R45 ;  /* 0x00000001332a7824 */ /* 0x000fe200078e022d */
[----:B------:R-:W-:Y:S01]  /*7210*/  LEA.HI.X.SX32 R193, R37, R8, 0x1, P5 ;  /* 0x0000000825c17211 */ /* 0x000fe200028f0eff */
[----:B------:R-:W-:Y:S01]  /*7220*/  IMAD.SHL.U32 R51, R135, 0x4, RZ ;  /* 0x0000000487337824 */ /* 0x000fe200078e00ff */
[C---:B------:R-:W-:Y:S02]  /*7230*/  IADD3 R100, P4, PT, R10.reuse, R5, RZ ;  /* 0x000000050a647210 */ /* 0x040fe40007f9e0ff */
[----:B------:R-:W-:-:S02]  /*7240*/  IADD3 R108, P3, PT, R10, R39, RZ ;  /* 0x000000270a6c7210 */ /* 0x000fc40007f7e0ff */
[C---:B------:R-:W-:Y:S02]  /*7250*/  IADD3 R112, P5, PT, R10.reuse, R41, RZ ;  /* 0x000000290a707210 */ /* 0x040fe40007fbe0ff */
[----:B------:R-:W-:Y:S02]  /*7260*/  SHF.R.S32.HI R12, RZ, 0x5, R12 ;  /* 0x00000005ff0c7819 */ /* 0x000fe4000001140c */
[----:B------:R-:W-:Y:S02]  /*7270*/  IADD3 R10, P6, PT, R10, R43, RZ ;  /* 0x0000002b0a0a7210 */ /* 0x000fe40007fde0ff */
[C---:B------:R-:W-:Y:S01]  /*7280*/  SHF.L.U64.HI R83, R85.reuse, 0x2, R120 ;  /* 0x0000000255537819 */ /* 0x040fe20000010278 */
[----:B------:R-:W-:Y:S01]  /*7290*/  IMAD.SHL.U32 R85, R85, 0x4, RZ ;  /* 0x0000000455557824 */ /* 0x000fe200078e00ff */
[-C--:B------:R-:W-:Y:S01]  /*72a0*/  LEA.HI.X.SX32 R7, R5, R8.reuse, 0x1, P4 ;  /* 0x0000000805077211 */ /* 0x080fe200020f0eff */
[----:B------:R-:W-:Y:S01]  /*72b0*/  IMAD.IADD R5, R53, 0x1, R47 ;  /* 0x0000000135057824 */ /* 0x000fe200078e022f */
[-C--:B------:R-:W-:Y:S01]  /*72c0*/  LEA.HI.X.SX32 R191, R39, R8.reuse, 0x1, P3 ;  /* 0x0000000827bf7211 */ /* 0x080fe200018f0eff */
[----:B------:R-:W-:Y:S01]  /*72d0*/  IMAD.SHL.U32 R39, R142, 0x4, RZ ;  /* 0x000000048e277824 */ /* 0x000fe200078e00ff */
[-C--:B------:R-:W-:Y:S01]  /*72e0*/  LEA.HI.X.SX32 R189, R41, R8.reuse, 0x1, P5 ;  /* 0x0000000829bd7211 */ /* 0x080fe200028f0eff */
[----:B------:R-:W-:Y:S01]  /*72f0*/  IMAD.SHL.U32 R47, R138, 0x4, RZ ;  /* 0x000000048a2f7824 */ /* 0x000fe200078e00ff */
[C---:B------:R-:W-:Y:S01]  /*7300*/  VIMNMX R120, PT, PT, R12.reuse, 0x2, !PT ;  /* 0x000000020c787848 */ /* 0x040fe20007fe0100 */
[----:B------:R-:W-:Y:S01]  /*7310*/  VIADD R118, R12, 0xfffffffb ;  /* 0xfffffffb0c767836 */ /* 0x000fe20000000000 */
[----:B------:R-:W-:Y:S01]  /*7320*/  LEA.HI.X.SX32 R187, R43, R8, 0x1, P6 ;  /* 0x000000082bbb7211 */ /* 0x000fe200030f0eff */
[----:B------:R-:W-:Y:S01]  /*7330*/  IMAD.SHL.U32 R43, R140, 0x4, RZ ;  /* 0x000000048c2b7824 */ /* 0x000fe200078e00ff */
[----:B------:R-:W-:Y:S01]  /*7340*/  SHF.L.U64.HI R17, R144, 0x2, R151 ;  /* 0x0000000290117819 */ /* 0x000fe20000010297 */
[----:B------:R-:W-:Y:S01]  /*7350*/  VIADD R120, R120, 0xffffffff ;  /* 0xffffffff78787836 */ /* 0x000fe20000000000 */
[----:B------:R-:W-:-:S02]  /*7360*/  SHF.L.U64.HI R37, R142, 0x2, R147 ;  /* 0x000000028e257819 */ /* 0x000fc40000010293 */
[----:B------:R-:W-:Y:S02]  /*7370*/  SHF.L.U64.HI R41, R140, 0x2, R143 ;  /* 0x000000028c297819 */ /* 0x000fe4000001028f */
[----:B------:R-:W-:Y:S02]  /*7380*/  SHF.L.U64.HI R45, R138, 0x2, R139 ;  /* 0x000000028a2d7819 */ /* 0x000fe4000001028b */
[----:B------:R-:W-:Y:S02]  /*7390*/  SHF.L.U64.HI R49, R135, 0x2, R136 ;  /* 0x0000000287317819 */ /* 0x000fe40000010288 */
[----:B------:R-:W-:Y:S02]  /*73a0*/  SHF.L.U64.HI R53, R131, 0x2, R134 ;  /* 0x0000000283357819 */ /* 0x000fe40000010286 */
[----:B------:R-:W-:Y:S02]  /*73b0*/  SHF.L.U64.HI R57, R127, 0x2, R132 ;  /* 0x000000027f397819 */ /* 0x000fe40000010284 */
[----:B------:R-:W-:-:S02]  /*73c0*/  SHF.L.U64.HI R61, R123, 0x2, R130 ;  /* 0x000000027b3d7819 */ /* 0x000fc40000010282 */
[----:B------:R-:W-:Y:S02]  /*73d0*/  SHF.L.U64.HI R65, R99, 0x2, R128 ;  /* 0x0000000263417819 */ /* 0x000fe40000010280 */
[----:B------:R-:W-:Y:S02]  /*73e0*/  SHF.L.U64.HI R71, R95, 0x2, R126 ;  /* 0x000000025f477819 */ /* 0x000fe4000001027e */
[----:B------:R-:W-:Y:S02]  /*73f0*/  SHF.L.U64.HI R75, R91, 0x2, R124 ;  /* 0x000000025b4b7819 */ /* 0x000fe4000001027c */
[----:B------:R-:W-:Y:S02]  /*7400*/  SHF.L.U64.HI R79, R87, 0x2, R122 ;  /* 0x00000002574f7819 */ /* 0x000fe4000001027a */
[C---:B------:R-:W-:Y:S01]  /*7410*/  SHF.L.U64.HI R95, R97.reuse, 0x2, R110 ;  /* 0x00000002615f7819 */ /* 0x040fe2000001026e */
[----:B------:R-:W-:Y:S01]  /*7420*/  IMAD.SHL.U32 R97, R97, 0x4, RZ ;  /* 0x0000000461617824 */ /* 0x000fe200078e00ff */
        /* <DEDUP_REMOVED lines=67> */
[----:B------:R-:W-:-:S07]  /*7860*/  IMAD.SHL.U32 R116, R10, 0x4, RZ ;  /* 0x000000040a747824 */ /* 0x000fce00078e00ff */
.L_x_10:
[----:B------:R-:W-:Y:S01]  /*7870*/  UIADD3 UR5, UPT, UPT, UR5, 0x1, URZ ;  /* 0x0000000105057890 */ /* 0x000fe2000fffe0ff */
[----:B------:R-:W-:-:S04]  /*7880*/  DEPBAR.LE SB0, 0x6 ;  /* 0x000081800000791a */ /* 0x000fc80000000000 */
[----:B------:R-:W-:Y:S01]  /*7890*/  ULEA UR12, UR18, UR10, 0x3 ;  /* 0x0000000a120c7291 */ /* 0x000fe2000f8e18ff */
[----:B------:R-:W-:Y:S01]  /*78a0*/  IMAD.U32 R6, R6, -0x80000000, RZ ;  /* 0x8000000006067824 */ /* 0x000fe200078e00ff */
[----:B------:R-:W-:Y:S02]  /*78b0*/  UISETP.GT.AND UP1, UPT, UR5, 0x4, UPT ;  /* 0x000000040500788c */ /* 0x000fe4000bf24270 */
[----:B------:R-:W-:Y:S02]  /*78c0*/  UIADD3 UR12, UPT, UPT, UR12, 0x1e000, URZ ;  /* 0x0001e0000c0c7890 */ /* 0x000fe4000fffe0ff */
[----:B------:R-:W-:Y:S01]  /*78d0*/  USEL UR5, UR5, URZ, !UP1 ;  /* 0x000000ff05057287 */ /* 0x000fe2000c800000 */
[----:B------:R-:W-:Y:S06]  /*78e0*/  BAR.SYNC.DEFER_BLOCKING 0x0 ;  /* 0x0000000000007b1d */ /* 0x000fec0000010000 */
[----:B------:R-:W-:Y:S05]  /*78f0*/  @P1 BRA `(.L_x_8) ;  /* 0x0000000000a01947 */ /* 0x000fea0003800000 */
[----:B------:R-:W-:Y:S02]  /*7900*/  ULEA UR8, UR5, UR10, 0xd ;  /* 0x0000000a05087291 */ /* 0x000fe4000f8e68ff */
[----:B------:R-:W-:Y:S02]  /*7910*/  ULEA UR4, UR5, UR10, 0xe ;  /* 0x0000000a05047291 */ /* 0x000fe4000f8e70ff */
[----:B------:R-:W-:Y:S02]  /*7920*/  UIADD3 UR8, UPT, UPT, UR8, 0x14000, URZ ;  /* 0x0001400008087890 */ /* 0x000fe4000fffe0ff */
[----:B------:R-:W-:Y:S02]  /*7930*/  USHF.R.U32.HI UR4, URZ, 0x4, UR4 ;  /* 0x00000004ff047899 */ /* 0x000fe40008011604 */
[----:B------:R-:W-:Y:S02]  /*7940*/  USHF.R.U32.HI UR8, URZ, 0x4, UR8 ;  /* 0x00000004ff087899 */ /* 0x000fe40008011608 */
[----:B------:R-:W-:-:S02]  /*7950*/  USGXT.U32 UR16, UR4, 0xe ;  /* 0x0000000e0410789a */ /* 0x000fc40008000000 */
[----:B------:R-:W-:Y:S02]  /*7960*/  USGXT.U32 UR14, UR8, 0xe ;  /* 0x0000000e080e789a */ /* 0x000fe40008000000 */
[----:B------:R-:W-:Y:S01]  /*7970*/  UIADD3 UR26, UP2, UPT, UR16, 0x2, URZ ;  /* 0x00000002101a7890 */ /* 0x000fe2000ff5e0ff */
[----:B------:R-:W-:Y:S01]  /*7980*/  UMOV UR8, URZ ;  /* 0x000000ff00087c82 */ /* 0x000fe20008000000 */
[----:B------:R-:W-:Y:S01]  /*7990*/  UIADD3 UR24, UP1, UPT, UR14, 0x2, URZ ;  /* 0x000000020e187890 */ /* 0x000fe2000ff3e0ff */
[----:B------:R-:W-:Y:S01]  /*79a0*/  UMOV UR4, URZ ;  /* 0x000000ff00047c82 */ /* 0x000fe20008000000 */
[----:B------:R-:W-:Y:S02]  /*79b0*/  UIADD3.X UR27, UPT, UPT, UR8, 0x40004040, URZ, UP2, !UPT ;  /* 0x40004040081b7890 */ /* 0x000fe400097fe4ff */
[----:B------:R-:W-:Y:S01]  /*79c0*/  UIADD3 UR28, UP3, UPT, UR26, 0x2, URZ ;  /* 0x000000021a1c7890 */ /* 0x000fe2000ff7e0ff */
[----:B------:R-:W-:Y:S01]  /*79d0*/  UMOV UR8, UR12 ;  /* 0x0000000c00087c82 */ /* 0x000fe20008000000 */
[----:B------:R-:W-:Y:S01]  /*79e0*/  UMOV UR9, URZ ;  /* 0x000000ff00097c82 */ /* 0x000fe20008000000 */
[----:B------:R-:W-:-:S02]  /*79f0*/  UIADD3.X UR25, UPT, UPT, UR4, 0x40004040, URZ, UP1, !UPT ;  /* 0x4000404004197890 */ /* 0x000fc40008ffe4ff */
[----:B------:R-:W-:Y:S01]  /*7a00*/  UIADD3.X UR29, UPT, UPT, UR27, URZ, URZ, UP3, !UPT ;  /* 0x000000ff1b1d7290 */ /* 0x000fe20009ffe4ff */
[----:B------:R-:W-:Y:S01]  /*7a10*/  UMOV UR4, UR8 ;  /* 0x0000000800047c82 */ /* 0x000fe20008000000 */
[----:B------:R-:W-:Y:S02]  /*7a20*/  UIADD3 UR8, UP1, UPT, UR24, 0x2, URZ ;  /* 0x0000000218087890 */ /* 0x000fe4000ff3e0ff */
[----:B------:R-:W-:Y:S02]  /*7a30*/  UIADD3 UR32, UP2, UPT, UR26, 0x4, URZ ;  /* 0x000000041a207890 */ /* 0x000fe4000ff5e0ff */
[----:B------:R-:W-:Y:S02]  /*7a40*/  UIADD3 UR30, UP3, UPT, UR24, 0x4, URZ ;  /* 0x00000004181e7890 */ /* 0x000fe4000ff7e0ff */
[----:B------:R-:W-:Y:S02]  /*7a50*/  UIADD3.X UR9, UPT, UPT, UR25, URZ, URZ, UP1, !UPT ;  /* 0x000000ff19097290 */ /* 0x000fe40008ffe4ff */
[----:B------:R-:W-:-:S02]  /*7a60*/  UIADD3.X UR33, UPT, UPT, UR27, URZ, URZ, UP2, !UPT ;  /* 0x000000ff1b217290 */ /* 0x000fc400097fe4ff */
[----:B------:R-:W-:Y:S01]  /*7a70*/  UIADD3.X UR31, UPT, UPT, UR25, URZ, URZ, UP3, !UPT ;  /* 0x000000ff191f7290 */ /* 0x000fe20009ffe4ff */
[----:B------:R-:W-:Y:S01]  /*7a80*/  UMOV UR34, 0x0 ;  /* 0x0000000000227882 */ /* 0x000fe20000000000 */
[----:B------:R-:W-:Y:S01]  /*7a90*/  UMOV UR35, 0x4200910 ;  /* 0x0420091000237882 */ /* 0x000fe20000000000 */
[----:B------:R-:W-:Y:S01]  /*7aa0*/  UMOV UR17, 0x40004040 ;  /* 0x4000404000117882 */ /* 0x000fe20000000000 */
[----:B------:R-:W-:Y:S01]  /*7ab0*/  UMOV UR15, 0x40004040 ;  /* 0x40004040000f7882 */ /* 0x000fe20000000000 */
[----:B------:R-:W-:Y:S01]  /*7ac0*/  UMOV UR36, 0x0 ;  /* 0x0000000000247882 */ /* 0x000fe20000000000 */
[----:B------:R-:W-:Y:S01]  /*7ad0*/  UMOV UR37, 0x4200910 ;  /* 0x0420091000257882 */ /* 0x000fe20000000000 */
[----:B------:R-:W-:Y:S01]  /*7ae0*/  UMOV UR38, 0x0 ;  /* 0x0000000000267882 */ /* 0x000fe20000000000 */
[----:B------:R-:W-:Y:S01]  /*7af0*/  UMOV UR39, 0x4200910 ;  /* 0x0420091000277882 */ /* 0x000fe20000000000 */
[----:B------:R1:W-:Y:S01]  /*7b00*/  UTCHMMA gdesc[UR14], gdesc[UR16], tmem[UR22], tmem[UR34], idesc[UR35], UPT ;  /* 0x00ff22100e0075ea */ /* 0x0003e2000b800016 */
[----:B------:R-:W-:Y:S01]  /*7b10*/  UMOV UR40, 0x0 ;  /* 0x0000000000287882 */ /* 0x000fe20000000000 */
[----:B------:R-:W-:Y:S01]  /*7b20*/  UMOV UR41, 0x4200910 ;  /* 0x0420091000297882 */ /* 0x000fe20000000000 */
[----:B------:R1:W-:Y:S01]  /*7b30*/  UTCHMMA gdesc[UR24], gdesc[UR26], tmem[UR22], tmem[UR36], idesc[UR37], UPT ;  /* 0x00ff241a180075ea */ /* 0x0003e2000b800016 */
[----:B------:R1:W-:Y:S01]  /*7b40*/  UTCHMMA gdesc[UR8], gdesc[UR28], tmem[UR22], tmem[UR38], idesc[UR39], UPT ;  /* 0x00ff261c080075ea */ /* 0x0003e2000b800016 */
[----:B------:R1:W-:Y:S01]  /*7b50*/  UTCHMMA gdesc[UR30], gdesc[UR32], tmem[UR22], tmem[UR40], idesc[UR41], UPT ;  /* 0x00ff28201e0075ea */ /* 0x0003e2000b800016 */
[----:B------:R1:W-:Y:S01]  /*7b60*/  UTCBAR [UR4], URZ ;  /* 0x000000ff040073e9 */ /* 0x0003e200080000ff */
[----:B------:R-:W-:Y:S01]  /*7b70*/  NOP ;  /* 0x0000000000007918 */ /* 0x000fe20000000000 */
.L_x_8:
[----:B------:R-:W2:Y:S01]  /*7b80*/  SYNCS.PHASECHK.TRANS64.TRYWAIT P4, [UR13], R6 ;  /* 0x00000006ff0075a7 */ /* 0x000ea2000808110d */
[----:B------:R-:W-:Y:S01]  /*7b90*/  ISETP.LE.AND P3, PT, R118, UR7, PT ;  /* 0x0000000776007c0c */ /* 0x000fe2000bf63270 */
[----:B-1----:R-:W-:Y:S01]  /*7ba0*/  UMOV UR4, UR6 ;  /* 0x0000000600047c82 */ /* 0x002fe20008000000 */
[----:B--2---:R-:W-:Y:S11]  /*7bb0*/  @!P4 BRA `(.L_x_9) ;  /* 0x0000003000bcc947 */ /* 0x004ff60003800000 */
.L_x_16:
[----:B------:R-:W-:Y:S01]  /*7bc0*/  BAR.SYNC.DEFER_BLOCKING 0x0 ;  /* 0x0000000000007b1d */ /* 0x000fe20000010000 */
[-C--:B------:R-:W-:Y:S01]  /*7bd0*/  ISETP.GE.AND P4, PT, R3, R50.reuse, PT ;  /* 0x000000320300720c */ /* 0x080fe20003f86270 */
[----:B------:R-:W-:Y:S01]  /*7be0*/  UIADD3 UR19, UPT, UPT, UR19, 0x1, URZ ;  /* 0x0000000113137890 */ /* 0x000fe2000fffe0ff */
[-C--:B------:R-:W-:Y:S01]  /*7bf0*/  ISETP.GE.AND P6, PT, R29, R50.reuse, PT ;  /* 0x000000321d00720c */ /* 0x080fe20003fc6270 */
[----:B------:R-:W-:Y:S01]  /*7c00*/  UIADD3 UR7, UPT, UPT, UR7, 0x1, URZ ;  /* 0x0000000107077890 */ /* 0x000fe2000fffe0ff */
[----:B------:R-:W-:Y:S01]  /*7c10*/  SEL R6, RZ, 0x4, P4 ;  /* 0x00000004ff067807 */ /* 0x000fe20002000000 */
[----:B------:R-:W-:Y:S01]  /*7c20*/  UISETP.GT.AND UP1, UPT, UR19, 0x4, UPT ;  /* 0x000000041300788c */ /* 0x000fe2000bf24270 */
[----:B------:R-:W-:Y:S01]  /*7c30*/  ISETP.GE.AND P4, PT, R25, R50, PT ;  /* 0x000000321900720c */ /* 0x000fe20003f86270 */
[----:B------:R-:W-:Y:S01]  /*7c40*/  UIADD3 UR18, UPT, UPT, UR18, 0x1, URZ ;  /* 0x0000000112127890 */ /* 0x000fe2000fffe0ff */
[----:B------:R-:W-:Y:S01]  /*7c50*/  SEL R6, R6, RZ, !P3 ;  /* 0x000000ff06067207 */ /* 0x000fe20005800000 */
[----:B------:R-:W-:Y:S01]  /*7c60*/  USEL UR19, UR19, URZ, !UP1 ;  /* 0x000000ff13137287 */ /* 0x000fe2000c800000 */
[----:B------:R-:W-:Y:S01]  /*7c70*/  SEL R7, RZ, 0x4, P4 ;  /* 0x00000004ff077807 */ /* 0x000fe20002000000 */
[----:B------:R-:W-:Y:S01]  /*7c80*/  UISETP.GT.AND UP1, UPT, UR18, 0x1, UPT ;  /* 0x000000011200788c */ /* 0x000fe2000bf24270 */
[----:B------:R-:W-:Y:S01]  /*7c90*/  ISETP.NE.U32.AND P5, PT, R6, RZ, PT ;  /* 0x000000ff0600720c */ /* 0x000fe20003fa5070 */
[----:B------:R-:W-:Y:S01]  /*7ca0*/  ULEA UR6, UR19, UR10, 0xd ;  /* 0x0000000a13067291 */ /* 0x000fe2000f8e68ff */
[----:B------:R-:W-:Y:S01]  /*7cb0*/  IADD3 R6, P4, PT, R15, R100, RZ ;  /* 0x000000640f067210 */ /* 0x000fe20007f9e0ff */
[----:B------:R-:W-:Y:S01]  /*7cc0*/  USEL UR18, UR18, URZ, !UP1 ;  /* 0x000000ff12127287 */ /* 0x000fe2000c800000 */
[----:B------:R-:W-:Y:S01]  /*7cd0*/  SEL R8, R7, RZ, !P3 ;  /* 0x000000ff07087207 */ /* 0x000fe20005800000 */
[----:B------:R-:W-:Y:S01]  /*7ce0*/  UMOV UR13, UR12 ;  /* 0x0000000c000d7c82 */ /* 0x000fe20008000000 */
[----:B------:R-:W-:Y:S01]  /*7cf0*/  SEL R9, RZ, 0x4, P6 ;  /* 0x00000004ff097807 */ /* 0x000fe20003000000 */
[----:B------:R-:W-:Y:S01]  /*7d00*/  IMAD.X R7, R5, 0x1, R98, P4 ;  /* 0x0000000105077824 */ /* 0x000fe200020e0662 */
[----:B------:R-:W-:Y:S01]  /*7d10*/  ISETP.NE.U32.AND P4, PT, R8, RZ, PT ;  /* 0x000000ff0800720c */ /* 0x000fe20003f85070 */
[----:B------:R-:W-:Y:S01]  /*7d20*/  VIADD R13, R16, UR6 ;  /* 0x00000006100d7c36 */ /* 0x000fe20008000000 */
[----:B------:R-:W-:Y:S01]  /*7d30*/  SEL R10, R9, RZ, !P3 ;  /* 0x000000ff090a7207 */ /* 0x000fe20005800000 */
[----:B------:R-:W-:Y:S01]  /*7d40*/  VIADD R19, R20, UR6 ;  /* 0x0000000614137c36 */ /* 0x000fe20008000000 */
[----:B------:R-:W-:Y:S01]  /*7d50*/  ISETP.GE.AND P6, PT, R33, R50, PT ;  /* 0x000000322100720c */ /* 0x000fe20003fc6270 */
[----:B------:R-:W-:Y:S01]  /*7d60*/  VIADD R23, R28, UR6 ;  /* 0x000000061c177c36 */ /* 0x000fe20008000000 */
[----:B------:R-:W-:Y:S01]  /*7d70*/  @!PT LDS RZ, [RZ] ;  /* 0x00000000fffff984 */ /* 0x000fe20000000800 */
[----:B------:R-:W-:Y:S01]  /*7d80*/  @!PT LDS RZ, [RZ] ;  /* 0x00000000fffff984 */ /* 0x000fe20000000800 */
[----:B------:R-:W-:Y:S01]  /*7d90*/  @!PT LDS RZ, [RZ] ;  /* 0x00000000fffff984 */ /* 0x000fe20000000800 */
[----:B------:R1:W-:Y:S01]  /*7da0*/  LDGSTS.E [R13+0x14000], desc[UR20][R6.64], P5 ;  /* 0x14000000060d7fae */ /* 0x0003e2000a9a1014 */
[----:B------:R-:W-:Y:S01]  /*7db0*/  IADD3 R8, P5, PT, R15, R96, RZ ;  /* 0x000000600f087210 */ /* 0x000fe20007fbe0ff */
[----:B------:R-:W-:Y:S01]  /*7dc0*/  VIADD R27, R32, UR6 ;  /* 0x00000006201b7c36 */ /* 0x000fe20008000000 */
[----:B------:R-:W-:Y:S01]  /*7dd0*/  SEL R11, RZ, 0x4, P6 ;  /* 0x00000004ff0b7807 */ /* 0x000fe20003000000 */
[----:B------:R-:W-:Y:S01]  /*7de0*/  VIADD R31, R36, UR6 ;  /* 0x00000006241f7c36 */ /* 0x000fe20008000000 */
[----:B------:R-:W-:Y:S01]  /*7df0*/  ISETP.GE.AND P6, PT, R35, R50, PT ;  /* 0x000000322300720c */ /* 0x000fe20003fc6270 */
[----:B------:R-:W-:Y:S01]  /*7e00*/  IMAD.X R9, R5, 0x1, R94, P5 ;  /* 0x0000000105097824 */ /* 0x000fe200028e065e */
[----:B------:R-:W-:-:S02]  /*7e10*/  ISETP.NE.U32.AND P5, PT, R10, RZ, PT ;  /* 0x000000ff0a00720c */ /* 0x000fc40003fa5070 */
[----:B------:R-:W-:Y:S02]  /*7e20*/  SEL R12, R11, RZ, !P3 ;  /* 0x000000ff0b0c7207 */ /* 0x000fe40005800000 */
[----:B------:R2:W-:Y:S01]  /*7e30*/  LDGSTS.E [R13+0x14008], desc[UR20][R8.64], P4 ;  /* 0x14008000080d7fae */ /* 0x0005e2000a1a1014 */
[----:B------:R-:W-:Y:S02]  /*7e40*/  IADD3 R10, P4, PT, R15, R92, RZ ;  /* 0x0000005c0f0a7210 */ /* 0x000fe40007f9e0ff */
[----:B-1----:R-:W-:Y:S02]  /*7e50*/  SEL R7, RZ, 0x4, P6 ;  /* 0x00000004ff077807 */ /* 0x002fe40003000000 */
[----:B------:R-:W-:Y:S01]  /*7e60*/  ISETP.GE.AND P6, PT, R103, R50, PT ;  /* 0x000000326700720c */ /* 0x000fe20003fc6270 */
[----:B------:R-:W-:Y:S01]  /*7e70*/  IMAD.X R11, R5, 0x1, R90, P4 ;  /* 0x00000001050b7824 */ /* 0x000fe200020e065a */
[----:B------:R-:W-:-:S04]  /*7e80*/  ISETP.NE.U32.AND P4, PT, R12, RZ, PT ;  /* 0x000000ff0c00720c */ /* 0x000fc80003f85070 */
[----:B------:R1:W-:Y:S01]  /*7e90*/  LDGSTS.E [R19+0x14000], desc[UR20][R10.64], P5 ;  /* 0x140000000a137fae */ /* 0x0003e2000a9a1014 */
[----:B------:R-:W-:Y:S01]  /*7ea0*/  IADD3 R6, P5, PT, R15, R88, RZ ;  /* 0x000000580f067210 */ /* 0x000fe20007fbe0ff */
[----:B--2---:R-:W-:Y:S01]  /*7eb0*/  VIADD R13, R24, UR6 ;  /* 0x00000006180d7c36 */ /* 0x004fe20008000000 */
[----:B------:R-:W-:Y:S02]  /*7ec0*/  SEL R8, R7, RZ, !P3 ;  /* 0x000000ff07087207 */ /* 0x000fe40005800000 */
[----:B------:R-:W-:Y:S01]  /*7ed0*/  SEL R9, RZ, 0x4, P6 ;  /* 0x00000004ff097807 */ /* 0x000fe20003000000 */
[----:B------:R-:W-:Y:S01]  /*7ee0*/  IMAD.X R7, R5, 0x1, R86, P5 ;  /* 0x0000000105077824 */ /* 0x000fe200028e0656 */
[----:B------:R-:W-:Y:S02]  /*7ef0*/  ISETP.NE.U32.AND P5, PT, R8, RZ, PT ;  /* 0x000000ff0800720c */ /* 0x000fe40003fa5070 */
[----:B------:R-:W-:Y:S02]  /*7f00*/  SEL R12, R9, RZ, !P3 ;  /* 0x000000ff090c7207 */ /* 0x000fe40005800000 */
[----:B------:R2:W-:Y:S01]  /*7f10*/  LDGSTS.E [R19+0x14008], desc[UR20][R6.64], P4 ;  /* 0x1400800006137fae */ /* 0x0005e2000a1a1014 */
[----:B------:R-:W-:-:S02]  /*7f20*/  IADD3 R8, P4, PT, R15, R84, RZ ;  /* 0x000000540f087210 */ /* 0x000fc40007f9e0ff */
[----:B------:R-:W-:-:S03]  /*7f30*/  ISETP.GE.AND P6, PT, R105, R50, PT ;  /* 0x000000326900720c */ /* 0x000fc60003fc6270 */
[----:B------:R-:W-:Y:S01]  /*7f40*/  IMAD.X R9, R5, 0x1, R82, P4 ;  /* 0x0000000105097824 */ /* 0x000fe200020e0652 */
[----:B------:R-:W-:Y:S02]  /*7f50*/  ISETP.NE.U32.AND P4, PT, R12, RZ, PT ;  /* 0x000000ff0c00720c */ /* 0x000fe40003f85070 */
[----:B-1----:R-:W-:Y:S02]  /*7f60*/  SEL R11, RZ, 0x4, P6 ;  /* 0x00000004ff0b7807 */ /* 0x002fe40003000000 */
[----:B------:R1:W-:Y:S01]  /*7f70*/  LDGSTS.E [R13+0x14000], desc[UR20][R8.64], P5 ;  /* 0x14000000080d7fae */ /* 0x0003e2000a9a1014 */
[----:B------:R-:W-:Y:S02]  /*7f80*/  IADD3 R10, P5, PT, R15, R80, RZ ;  /* 0x000000500f0a7210 */ /* 0x000fe40007fbe0ff */
[----:B--2---:R-:W-:Y:S02]  /*7f90*/  SEL R6, R11, RZ, !P3 ;  /* 0x000000ff0b067207 */ /* 0x004fe40005800000 */
[----:B------:R-:W-:Y:S01]  /*7fa0*/  ISETP.GE.AND P6, PT, R107, R50, PT ;  /* 0x000000326b00720c */ /* 0x000fe20003fc6270 */
[----:B------:R-:W-:Y:S01]  /*7fb0*/  IMAD.X R11, R5, 0x1, R78, P5 ;  /* 0x00000001050b7824 */ /* 0x000fe200028e064e */
[----:B------:R-:W-:-:S02]  /*7fc0*/  ISETP.NE.U32.AND P5, PT, R6, RZ, PT ;  /* 0x000000ff0600720c */ /* 0x000fc40003fa5070 */
[----:B------:R-:W-:Y:S02]  /*7fd0*/  SEL R7, RZ, 0x4, P6 ;  /* 0x00000004ff077807 */ /* 0x000fe40003000000 */
[----:B------:R2:W-:Y:S01]  /*7fe0*/  LDGSTS.E [R13+0x14008], desc[UR20][R10.64], P4 ;  /* 0x140080000a0d7fae */ /* 0x0005e2000a1a1014 */
[----:B------:R-:W-:Y:S02]  /*7ff0*/  IADD3 R6, P4, PT, R15, R76, RZ ;  /* 0x0000004c0f067210 */ /* 0x000fe40007f9e0ff */
[----:B------:R-:W-:Y:S02]  /*8000*/  SEL R12, R7, RZ, !P3 ;  /* 0x000000ff070c7207 */ /* 0x000fe40005800000 */
[----:B------:R-:W-:Y:S01]  /*8010*/  ISETP.GE.AND P6, PT, R109, R50, PT ;  /* 0x000000326d00720c */ /* 0x000fe20003fc6270 */
[----:B------:R-:W-:Y:S01]  /*8020*/  IMAD.X R7, R5, 0x1, R74, P4 ;  /* 0x0000000105077824 */ /* 0x000fe200020e064a */
[----:B------:R-:W-:Y:S02]  /*8030*/  ISETP.NE.U32.AND P4, PT, R12, RZ, PT ;  /* 0x000000ff0c00720c */ /* 0x000fe40003f85070 */
[----:B-1----:R-:W-:-:S02]  /*8040*/  SEL R9, RZ, 0x4, P6 ;  /* 0x00000004ff097807 */ /* 0x002fc40003000000 */
[----:B------:R1:W-:Y:S01]  /*8050*/  LDGSTS.E [R23+0x14000], desc[UR20][R6.64], P5 ;  /* 0x1400000006177fae */ /* 0x0003e2000a9a1014 */
[----:B------:R-:W-:Y:S02]  /*8060*/  IADD3 R8, P5, PT, R15, R72, RZ ;  /* 0x000000480f087210 */ /* 0x000fe40007fbe0ff */
[----:B--2---:R-:W-:Y:S02]  /*8070*/  SEL R10, R9, RZ, !P3 ;  /* 0x000000ff090a7207 */ /* 0x004fe40005800000 */
[----:B------:R-:W-:Y:S01]  /*8080*/  ISETP.GE.AND P6, PT, R111, R50, PT ;  /* 0x000000326f00720c */ /* 0x000fe20003fc6270 */
[----:B------:R-:W-:Y:S01]  /*8090*/  IMAD.X R9, R5, 0x1, R70, P5 ;  /* 0x0000000105097824 */ /* 0x000fe200028e0646 */
[----:B------:R-:W-:Y:S02]  /*80a0*/  ISETP.NE.U32.AND P5, PT, R10, RZ, PT ;  /* 0x000000ff0a00720c */ /* 0x000fe40003fa5070 */
[----:B------:R-:W-:Y:S02]  /*80b0*/  SEL R11, RZ, 0x4, P6 ;  /* 0x00000004ff0b7807 */ /* 0x000fe40003000000 */
[----:B------:R2:W-:Y:S01]  /*80c0*/  LDGSTS.E [R23+0x14008], desc[UR20][R8.64], P4 ;  /* 0x1400800008177fae */ /* 0x0005e2000a1a1014 */
[----:B------:R-:W-:-:S02]  /*80d0*/  IADD3 R10, P4, PT, R15, R66, RZ ;  /* 0x000000420f0a7210 */ /* 0x000fc40007f9e0ff */
[----:B------:R-:W-:Y:S02]  /*80e0*/  SEL R12, R11, RZ, !P3 ;  /* 0x000000ff0b0c7207 */ /* 0x000fe40005800000 */
[----:B------:R-:W-:Y:S01]  /*80f0*/  ISETP.GE.AND P6, PT, R113, R50, PT ;  /* 0x000000327100720c */ /* 0x000fe20003fc6270 */
[----:B------:R-:W-:Y:S01]  /*8100*/  IMAD.X R11, R5, 0x1, R64, P4 ;  /* 0x00000001050b7824 */ /* 0x000fe200020e0640 */
[----:B------:R-:W-:Y:S02]  /*8110*/  ISETP.NE.U32.AND P4, PT, R12, RZ, PT ;  /* 0x000000ff0c00720c */ /* 0x000fe40003f85070 */
[----:B-1----:R-:W-:Y:S02]  /*8120*/  SEL R6, RZ, 0x4, P6 ;  /* 0x00000004ff067807 */ /* 0x002fe40003000000 */
[----:B------:R1:W-:Y:S01]  /*8130*/  LDGSTS.E [R27+0x14000], desc[UR20][R10.64], P5 ;  /* 0x140000000a1b7fae */ /* 0x0003e2000a9a1014 */
[----:B------:R-:W-:Y:S01]  /*8140*/  IADD3 R18, P5, PT, R15, R62, RZ ;  /* 0x0000003e0f127210 */ /* 0x000fe20007fbe0ff */
[----:B--2---:R-:W-:Y:S01]  /*8150*/  VIADD R23, R34, UR6 ;  /* 0x0000000622177c36 */ /* 0x004fe20008000000 */
[----:B------:R-:W-:-:S02]  /*8160*/  SEL R6, R6, RZ, !P3 ;  /* 0x000000ff06067207 */ /* 0x000fc40005800000 */
[----:B------:R-:W-:Y:S01]  /*8170*/  ISETP.GE.AND P6, PT, R115, R50, PT ;  /* 0x000000327300720c */ /* 0x000fe20003fc6270 */
[----:B------:R-:W-:Y:S01]  /*8180*/  IMAD.X R19, R5, 0x1, R60, P5 ;  /* 0x0000000105137824 */ /* 0x000fe200028e063c */
[----:B------:R-:W-:Y:S02]  /*8190*/  ISETP.NE.U32.AND P5, PT, R6, RZ, PT ;  /* 0x000000ff0600720c */ /* 0x000fe40003fa5070 */
[----:B------:R-:W-:Y:S02]  /*81a0*/  SEL R6, RZ, 0x4, P6 ;  /* 0x00000004ff067807 */ /* 0x000fe40003000000 */
[----:B------:R2:W-:Y:S01]  /*81b0*/  LDGSTS.E [R27+0x14008], desc[UR20][R18.64], P4 ;  /* 0x14008000121b7fae */ /* 0x0005e2000a1a1014 */
[----:B------:R-:W-:Y:S02]  /*81c0*/  IADD3 R12, P6, PT, R15, R58, RZ ;  /* 0x0000003a0f0c7210 */ /* 0x000fe40007fde0ff */
[----:B------:R-:W-:Y:S02]  /*81d0*/  ISETP.GE.AND P4, PT, R117, R50, PT ;  /* 0x000000327500720c */ /* 0x000fe40003f86270 */
[----:B------:R-:W-:Y:S01]  /*81e0*/  SEL R6, R6, RZ, !P3 ;  /* 0x000000ff06067207 */ /* 0x000fe20005800000 */
[----:B------:R-:W-:Y:S01]  /*81f0*/  IMAD.X R13, R5, 0x1, R56, P6 ;  /* 0x00000001050d7824 */ /* 0x000fe200030e0638 */
[----:B------:R-:W-:-:S02]  /*8200*/  SEL R7, RZ, 0x4, P4 ;  /* 0x00000004ff077807 */ /* 0x000fc40002000000 */
[----:B------:R-:W-:Y:S02]  /*8210*/  ISETP.NE.U32.AND P6, PT, R6, RZ, PT ;  /* 0x000000ff0600720c */ /* 0x000fe40003fc5070 */
[----:B------:R-:W-:Y:S01]  /*8220*/  IADD3 R6, P4, PT, R15, R54, RZ ;  /* 0x000000360f067210 */ /* 0x000fe20007f9e0ff */
[----:B------:R-:W-:Y:S01]  /*8230*/  LDGSTS.E [R23+0x14000], desc[UR20][R12.64], P5 ;  /* 0x140000000c177fae */ /* 0x000fe2000a9a1014 */
[----:B------:R-:W-:-:S03]  /*8240*/  SEL R8, R7, RZ, !P3 ;  /* 0x000000ff07087207 */ /* 0x000fc60005800000 */
[----:B------:R-:W-:Y:S01]  /*8250*/  IMAD.X R7, R5, 0x1, R52, P4 ;  /* 0x0000000105077824 */ /* 0x000fe200020e0634 */
[----:B------:R-:W-:Y:S02]  /*8260*/  ISETP.NE.U32.AND P4, PT, R8, RZ, PT ;  /* 0x000000ff0800720c */ /* 0x000fe40003f85070 */
[----:B------:R-:W-:-:S03]  /*8270*/  IADD3 R8, P5, PT, R15, R116, RZ ;  /* 0x000000740f087210 */ /* 0x000fc60007fbe0ff */
[----:B------:R3:W-:Y:S01]  /*8280*/  LDGSTS.E [R23+0x14008], desc[UR20][R6.64], P6 ;  /* 0x1400800006177fae */ /* 0x0007e2000b1a1014 */
[----:B------:R-:W-:Y:S01]  /*8290*/  ISETP.GE.AND P6, PT, R217, R50, PT ;  /* 0x00000032d900720c */ /* 0x000fe20003fc6270 */
[----:B------:R-:W-:Y:S01]  /*82a0*/  IMAD.X R9, R5, 0x1, R114, P5 ;  /* 0x0000000105097824 */ /* 0x000fe200028e0672 */
[----:B-1----:R-:W-:Y:S02]  /*82b0*/  IADD3 R10, P5, PT, R15, R112, RZ ;  /* 0x000000700f0a7210 */ /* 0x002fe40007fbe0ff */
[----:B--2---:R-:W-:-:S03]  /*82c0*/  SEL R18, RZ, 0x4, P6 ;  /* 0x00000004ff127807 */ /* 0x004fc60003000000 */
[----:B------:R1:W-:Y:S01]  /*82d0*/  LDGSTS.E [R31+0x14000], desc[UR20][R8.64], P4 ;  /* 0x14000000081f7fae */ /* 0x0003e2000a1a1014 */
[-C--:B------:R-:W-:Y:S01]  /*82e0*/  ISETP.GE.AND P4, PT, R219, R50.reuse, PT ;  /* 0x00000032db00720c */ /* 0x080fe20003f86270 */
[----:B------:R-:W-:Y:S01]  /*82f0*/  IMAD.X R11, R5, 0x1, R110, P5 ;  /* 0x00000001050b7824 */ /* 0x000fe200028e066e */
[----:B------:R-:W-:Y:S01]  /*8300*/  SEL R18, R18, RZ, !P3 ;  /* 0x000000ff12127207 */ /* 0x000fe20005800000 */
[----:B---3--:R-:W-:Y:S01]  /*8310*/  VIADD R23, R38, UR6 ;  /* 0x0000000626177c36 */ /* 0x008fe20008000000 */
[----:B------:R-:W-:Y:S01]  /*8320*/  SEL R6, RZ, 0x4, P4 ;  /* 0x00000004ff067807 */ /* 0x000fe20002000000 */
[----:B------:R-:W-:Y:S01]  /*8330*/  ULEA UR6, UR19, UR10, 0xe ;  /* 0x0000000a13067291 */ /* 0x000fe2000f8e70ff */
[----:B------:R-:W-:Y:S02]  /*8340*/  ISETP.GE.AND P4, PT, R221, R50, PT ;  /* 0x00000032dd00720c */ /* 0x000fe40003f86270 */
[----:B------:R-:W-:Y:S02]  /*8350*/  IADD3 R12, P5, PT, R15, R108, RZ ;  /* 0x0000006c0f0c7210 */ /* 0x000fe40007fbe0ff */
[----:B------:R-:W-:Y:S01]  /*8360*/  ISETP.NE.U32.AND P6, PT, R18, RZ, PT ;  /* 0x000000ff1200720c */ /* 0x000fe20003fc5070 */
[----:B------:R-:W-:Y:S01]  /*8370*/  VIADD R179, R14, UR6 ;  /* 0x000000060eb37c36 */ /* 0x000fe20008000000 */
[----:B------:R-:W-:Y:S01]  /*8380*/  SEL R6, R6, RZ, !P3 ;  /* 0x000000ff06067207 */ /* 0x000fe20005800000 */
[----:B------:R-:W-:Y:S01]  /*8390*/  IMAD.X R13, R5, 0x1, R106, P5 ;  /* 0x00000001050d7824 */ /* 0x000fe200028e066a */
[----:B------:R-:W-:Y:S01]  /*83a0*/  SEL R7, RZ, 0x4, P4 ;  /* 0x00000004ff077807 */ /* 0x000fe20002000000 */
[----:B------:R-:W-:Y:S01]  /*83b0*/  VIADD R181, R40, UR6 ;  /* 0x0000000628b57c36 */ /* 0x000fe20008000000 */
[----:B------:R-:W-:Y:S01]  /*83c0*/  ISETP.GE.AND P4, PT, R4, R50, PT ;  /* 0x000000320400720c */ /* 0x000fe20003f86270 */
[----:B------:R-:W-:Y:S01]  /*83d0*/  USEL UR6, URZ, 0x1, !UP1 ;  /* 0x00000001ff067887 */ /* 0x000fe2000c800000 */
[----:B------:R-:W-:Y:S01]  /*83e0*/  ISETP.NE.U32.AND P5, PT, R6, RZ, PT ;  /* 0x000000ff0600720c */ /* 0x000fe20003fa5070 */
[----:B------:R-:W-:Y:S01]  /*83f0*/  VIADD R50, R50, 0xffffffe0 ;  /* 0xffffffe032327836 */ /* 0x000fe20000000000 */
[----:B------:R-:W-:Y:S01]  /*8400*/  SEL R7, R7, RZ, !P3 ;  /* 0x000000ff07077207 */ /* 0x000fe20005800000 */
[----:B------:R-:W-:Y:S01]  /*8410*/  ULOP3.LUT UR6, UR4, UR6, URZ, 0x3c, !UPT ;  /* 0x0000000604067292 */ /* 0x000fe2000f8e3cff */
[----:B------:R-:W-:Y:S01]  /*8420*/  SEL R6, RZ, 0x4, P4 ;  /* 0x00000004ff067807 */ /* 0x000fe20002000000 */
[----:B------:R2:W-:Y:S01]  /*8430*/  LDGSTS.E [R31+0x14008], desc[UR20][R10.64], P6 ;  /* 0x140080000a1f7fae */ /* 0x0005e2000b1a1014 */
[----:B------:R-:W-:-:S02]  /*8440*/  ISETP.NE.U32.AND P4, PT, R7, RZ, PT ;  /* 0x000000ff0700720c */ /* 0x000fc40003f85070 */
[----:B------:R-:W-:Y:S02]  /*8450*/  IADD3 R18, P6, PT, R15, R104, RZ ;  /* 0x000000680f127210 */ /* 0x000fe40007fde0ff */
[----:B------:R-:W-:-:S03]  /*8460*/  SEL R6, R6, RZ, !P3 ;  /* 0x000000ff06067207 */ /* 0x000fc60005800000 */
[----:B------:R3:W-:Y:S01]  /*8470*/  LDGSTS.E [R23+0x14000], desc[UR20][R12.64], P5 ;  /* 0x140000000c177fae */ /* 0x0007e2000a9a1014 */
[----:B------:R-:W-:Y:S01]  /*8480*/  IMAD.X R19, R5, 0x1, R102, P6 ;  /* 0x0000000105137824 */ /* 0x000fe200030e0666 */
[----:B------:R-:W-:Y:S02]  /*8490*/  IADD3 R26, P5, PT, R44, R177, RZ ;  /* 0x000000b12c1a7210 */ /* 0x000fe40007fbe0ff */
[----:B------:R-:W-:Y:S02]  /*84a0*/  ISETP.NE.U32.AND P3, PT, R6, RZ, PT ;  /* 0x000000ff0600720c */ /* 0x000fe40003f65070 */
[----:B------:R4:W-:Y:S01]  /*84b0*/  LDGSTS.E [R23+0x14008], desc[UR20][R18.64], P4 ;  /* 0x1400800012177fae */ /* 0x0009e2000a1a1014 */
[----:B------:R-:W-:Y:S01]  /*84c0*/  IMAD.X R27, R42, 0x1, R175, P5 ;  /* 0x000000012a1b7824 */ /* 0x000fe200028e06af */
[C---:B-1----:R-:W-:Y:S02]  /*84d0*/  IADD3 R8, P4, PT, R44.reuse, R161, RZ ;  /* 0x000000a12c087210 */ /* 0x042fe40007f9e0ff */
[C---:B--2---:R-:W-:Y:S01]  /*84e0*/  IADD3 R10, P5, PT, R44.reuse, R153, RZ ;  /* 0x000000992c0a7210 */ /* 0x044fe20007fbe0ff */
[----:B------:R-:W0:Y:S01]  /*84f0*/  LDGDEPBAR ;  /* 0x00000000000079af */ /* 0x000e220000000000 */
[----:B------:R-:W-:Y:S01]  /*8500*/  IADD3 R6, P6, PT, R44, R169, RZ ;  /* 0x000000a92c067210 */ /* 0x000fe20007fde0ff */
[----:B------:R-:W-:Y:S01]  /*8510*/  IMAD.X R9, R42, 0x1, R159, P4 ;  /* 0x000000012a097824 */ /* 0x000fe200020e069f */
[----:B---3--:R-:W-:Y:S01]  /*8520*/  IADD3 R12, P4, PT, R44, R145, RZ ;  /* 0x000000912c0c7210 */ /* 0x008fe20007f9e0ff */
[----:B------:R-:W-:-:S02]  /*8530*/  IMAD.X R11, R42, 0x1, R151, P5 ;  /* 0x000000012a0b7824 */ /* 0x000fc400028e0697 */
[----:B------:R-:W-:Y:S01]  /*8540*/  IMAD.X R7, R42, 0x1, R167, P6 ;  /* 0x000000012a077824 */ /* 0x000fe200030e06a7 */
[----:B----4-:R-:W-:Y:S01]  /*8550*/  IADD3 R18, P5, PT, R44, R137, RZ ;  /* 0x000000892c127210 */ /* 0x010fe20007fbe0ff */
[----:B------:R-:W-:Y:S01]  /*8560*/  IMAD.X R13, R42, 0x1, R143, P4 ;  /* 0x000000012a0d7824 */ /* 0x000fe200020e068f */
[----:B------:R1:W-:Y:S01]  /*8570*/  LDGSTS.E [R179], desc[UR20][R26.64], P3 ;  /* 0x000000001ab37fae */ /* 0x0003e200099a1014 */
[----:B------:R-:W-:Y:S02]  /*8580*/  IADD3 R22, P4, PT, R44, R129, RZ ;  /* 0x000000812c167210 */ /* 0x000fe40007f9e0ff */
[C---:B------:R-:W-:Y:S01]  /*8590*/  IMAD.X R19, R42.reuse, 0x1, R135, P5 ;  /* 0x000000012a137824 */ /* 0x040fe200028e0687 */
[----:B------:R2:W-:Y:S02]  /*85a0*/  LDGSTS.E [R179+0x400], desc[UR20][R6.64], P3 ;  /* 0x0040000006b37fae */ /* 0x0005e400099a1014 */
[----:B------:R-:W-:Y:S02]  /*85b0*/  IMAD.X R23, R42, 0x1, R127, P4 ;  /* 0x000000012a177824 */ /* 0x000fe400020e067f */
[----:B------:R3:W-:Y:S01]  /*85c0*/  LDGSTS.E [R179+0x800], desc[UR20][R8.64], P3 ;  /* 0x0080000008b37fae */ /* 0x0007e200099a1014 */
[----:B-1----:R-:W-:-:S03]  /*85d0*/  IADD3 R26, P5, PT, R44, R121, RZ ;  /* 0x000000792c1a7210 */ /* 0x002fc60007fbe0ff */
[----:B------:R1:W-:Y:S01]  /*85e0*/  LDGSTS.E [R179+0xc00], desc[UR20][R10.64], P3 ;  /* 0x00c000000ab37fae */ /* 0x0003e200099a1014 */
[----:B--2---:R-:W-:Y:S01]  /*85f0*/  IADD3 R6, P4, PT, R44, R97, RZ ;  /* 0x000000612c067210 */ /* 0x004fe20007f9e0ff */
[----:B------:R-:W-:Y:S02]  /*8600*/  IMAD.X R27, R42, 0x1, R119, P5 ;  /* 0x000000012a1b7824 */ /* 0x000fe400028e0677 */
[----:B------:R2:W-:Y:S01]  /*8610*/  LDGSTS.E [R179+0x1000], desc[UR20][R12.64], P3 ;  /* 0x010000000cb37fae */ /* 0x0005e200099a1014 */
[----:B---3--:R-:W-:Y:S01]  /*8620*/  IADD3 R8, P5, PT, R44, R89, RZ ;  /* 0x000000592c087210 */ /* 0x008fe20007fbe0ff */
[----:B------:R-:W-:Y:S02]  /*8630*/  IMAD.X R7, R42, 0x1, R95, P4 ;  /* 0x000000012a077824 */ /* 0x000fe400020e065f */
[----:B------:R3:W-:Y:S01]  /*8640*/  LDGSTS.E [R179+0x1400], desc[UR20][R18.64], P3 ;  /* 0x0140000012b37fae */ /* 0x0007e200099a1014 */
[----:B-1----:R-:W-:Y:S01]  /*8650*/  IADD3 R10, P4, PT, R44, R81, RZ ;  /* 0x000000512c0a7210 */ /* 0x002fe20007f9e0ff */
[----:B------:R-:W-:-:S02]  /*8660*/  IMAD.X R9, R42, 0x1, R87, P5 ;  /* 0x000000012a097824 */ /* 0x000fc400028e0657 */
        /* <DEDUP_REMOVED lines=32> */
[----:B------:R-:W-:Y:S01]  /*8870*/  IMAD.X R23, R42, 0x1, R139, P4 ;  /* 0x000000012a177824 */ /* 0x000fe200020e068b */
[----:B------:R-:W-:Y:S01]  /*8880*/  IADD3 R30, P4, PT, R44, R125, RZ ;  /* 0x0000007d2c1e7210 */ /* 0x000fe20007f9e0ff */
[----:B------:R3:W-:Y:S02]  /*8890*/  LDGSTS.E [R181+0x600], desc[UR20][R10.64], P3 ;  /* 0x006000000ab57fae */ /* 0x0007e400099a1014 */
[----:B------:R-:W-:Y:S01]  /*88a0*/  IMAD.X R27, R42, 0x1, R131, P5 ;  /* 0x000000012a1b7824 */ /* 0x000fe200028e0683 */
[----:B-1----:R-:W-:Y:S01]  /*88b0*/  IADD3 R6, P6, PT, R44, R59, RZ ;  /* 0x0000003b2c067210 */ /* 0x002fe20007fde0ff */
[----:B------:R-:W-:Y:S01]  /*88c0*/  IMAD.X R31, R42, 0x1, R123, P4 ;  /* 0x000000012a1f7824 */ /* 0x000fe200020e067b */
[----:B------:R1:W-:Y:S01]  /*88d0*/  LDGSTS.E [R181+0xa00], desc[UR20][R12.64], P3 ;  /* 0x00a000000cb57fae */ /* 0x0003e200099a1014 */
[----:B--2---:R-:W-:-:S02]  /*88e0*/  IADD3 R8, P5, PT, R44, R101, RZ ;  /* 0x000000652c087210 */ /* 0x004fc40007fbe0ff */
[----:B------:R-:W-:Y:S01]  /*88f0*/  IMAD.X R7, R42, 0x1, R57, P6 ;  /* 0x000000012a077824 */ /* 0x000fe200030e0639 */
[----:B------:R2:W-:Y:S01]  /*8900*/  LDGSTS.E [R181+0xe00], desc[UR20][R18.64], P3 ;  /* 0x00e0000012b57fae */ /* 0x0005e200099a1014 */
[----:B---3--:R-:W-:Y:S01]  /*8910*/  IADD3 R10, P4, PT, R44, R93, RZ ;  /* 0x0000005d2c0a7210 */ /* 0x008fe20007f9e0ff */
[----:B------:R-:W-:Y:S02]  /*8920*/  IMAD.X R9, R42, 0x1, R99, P5 ;  /* 0x000000012a097824 */ /* 0x000fe400028e0663 */
[----:B------:R3:W-:Y:S01]  /*8930*/  LDGSTS.E [R181+0x1200], desc[UR20][R22.64], P3 ;  /* 0x0120000016b57fae */ /* 0x0007e200099a1014 */
[----:B-1----:R-:W-:Y:S01]  /*8940*/  IADD3 R12, P5, PT, R44, R85, RZ ;  /* 0x000000552c0c7210 */ /* 0x002fe20007fbe0ff */
[----:B------:R-:W-:Y:S02]  /*8950*/  IMAD.X R11, R42, 0x1, R91, P4 ;  /* 0x000000012a0b7824 */ /* 0x000fe400020e065b */
[----:B------:R1:W-:Y:S01]  /*8960*/  LDGSTS.E [R181+0x1600], desc[UR20][R26.64], P3 ;  /* 0x016000001ab57fae */ /* 0x0003e200099a1014 */
[----:B--2---:R-:W-:Y:S01]  /*8970*/  IADD3 R18, P4, PT, R44, R77, RZ ;  /* 0x0000004d2c127210 */ /* 0x004fe20007f9e0ff */
[----:B------:R-:W-:-:S02]  /*8980*/  IMAD.X R13, R42, 0x1, R83, P5 ;  /* 0x000000012a0d7824 */ /* 0x000fc400028e0653 */
[----:B------:R-:W-:Y:S01]  /*8990*/  LDGSTS.E [R181+0x1a00], desc[UR20][R30.64], P3 ;  /* 0x01a000001eb57fae */ /* 0x000fe200099a1014 */
[----:B---3--:R-:W-:Y:S01]  /*89a0*/  IADD3 R22, P5, PT, R44, R67, RZ ;  /* 0x000000432c167210 */ /* 0x008fe20007fbe0ff */
[C---:B------:R-:W-:Y:S02]  /*89b0*/  IMAD.X R19, R42.reuse, 0x1, R75, P4 ;  /* 0x000000012a137824 */ /* 0x040fe400020e064b */
[----:B------:R2:W-:Y:S02]  /*89c0*/  LDGSTS.E [R181+0x1e00], desc[UR20][R8.64], P3 ;  /* 0x01e0000008b57fae */ /* 0x0005e400099a1014 */
[----:B------:R-:W-:Y:S01]  /*89d0*/  IMAD.X R23, R42, 0x1, R65, P5 ;  /* 0x000000012a177824 */ /* 0x000fe200028e0641 */
[----:B-1----:R-:W-:Y:S01]  /*89e0*/  IADD3 R26, P4, PT, R44, R51, RZ ;  /* 0x000000332c1a7210 */ /* 0x002fe20007f9e0ff */
[----:B------:R1:W-:Y:S04]  /*89f0*/  LDGSTS.E [R181+0x2200], desc[UR20][R10.64], P3 ;  /* 0x022000000ab57fae */ /* 0x0003e800099a1014 */
[----:B------:R-:W-:Y:S01]  /*8a00*/  IMAD.X R27, R42, 0x1, R49, P4 ;  /* 0x000000012a1b7824 */ /* 0x000fe200020e0631 */
[----:B------:R-:W-:Y:S01]  /*8a10*/  LDGSTS.E [R181+0x2600], desc[UR20][R12.64], P3 ;  /* 0x026000000cb57fae */ /* 0x000fe200099a1014 */
[----:B--2---:R-:W-:-:S03]  /*8a20*/  IADD3 R8, P5, PT, R44, R43, RZ ;  /* 0x0000002b2c087210 */ /* 0x004fc60007fbe0ff */
[----:B------:R-:W-:Y:S01]  /*8a30*/  LDGSTS.E [R181+0x2a00], desc[UR20][R18.64], P3 ;  /* 0x02a0000012b57fae */ /* 0x000fe200099a1014 */
[----:B-1----:R-:W-:Y:S01]  /*8a40*/  IADD3 R10, P6, PT, R44, R21, RZ ;  /* 0x000000152c0a7210 */ /* 0x002fe20007fde0ff */
[----:B------:R-:W-:Y:S02]  /*8a50*/  IMAD.X R9, R42, 0x1, R41, P5 ;  /* 0x000000012a097824 */ /* 0x000fe400028e0629 */
[----:B------:R-:W-:Y:S01]  /*8a60*/  LDGSTS.E [R181+0x2e00], desc[UR20][R22.64], P3 ;  /* 0x02e0000016b57fae */ /* 0x000fe200099a1014 */
[----:B------:R-:W-:Y:S01]  /*8a70*/  IADD3 R44, P4, PT, R44, R247, RZ ;  /* 0x000000f72c2c7210 */ /* 0x000fe20007f9e0ff */
[C---:B------:R-:W-:Y:S02]  /*8a80*/  IMAD.X R11, R42.reuse, 0x1, R17, P6 ;  /* 0x000000012a0b7824 */ /* 0x040fe400030e0611 */
[----:B------:R1:W-:Y:S01]  /*8a90*/  LDGSTS.E [R181+0x3200], desc[UR20][R6.64], P3 ;  /* 0x0320000006b57fae */ /* 0x0003e200099a1014 */
[----:B------:R-:W-:Y:S01]  /*8aa0*/  IADD3 R15, P5, PT, R15, R46, RZ ;  /* 0x0000002e0f0f7210 */ /* 0x000fe20007fbe0ff */
[----:B------:R-:W-:-:S02]  /*8ab0*/  IMAD.X R42, R42, 0x1, R249, P4 ;  /* 0x000000012a2a7824 */ /* 0x000fc400020e06f9 */
[----:B------:R2:W-:Y:S02]  /*8ac0*/  LDGSTS.E [R181+0x3600], desc[UR20][R26.64], P3 ;  /* 0x036000001ab57fae */ /* 0x0005e400099a1014 */
[----:B------:R-:W-:Y:S02]  /*8ad0*/  IMAD.X R5, R5, 0x1, R48, P5 ;  /* 0x0000000105057824 */ /* 0x000fe400028e0630 */
[----:B------:R2:W-:Y:S04]  /*8ae0*/  LDGSTS.E [R181+0x3a00], desc[UR20][R8.64], P3 ;  /* 0x03a0000008b57fae */ /* 0x0005e800099a1014 */
[----:B------:R2:W-:Y:S01]  /*8af0*/  LDGSTS.E [R181+0x3e00], desc[UR20][R10.64], P3 ;  /* 0x03e000000ab57fae */ /* 0x0005e200099a1014 */
[----:B------:R-:W-:Y:S01]  /*8b00*/  ISETP.NE.U32.AND P3, PT, R120, UR7, PT ;  /* 0x0000000778007c0c */ /* 0x000fe2000bf65070 */
[----:B-1----:R-:W-:-:S02]  /*8b10*/  IMAD.U32 R6, RZ, RZ, UR4 ;  /* 0x00000004ff067e24 */ /* 0x002fc4000f8e00ff */
[----:B------:R-:W0:Y:S10]  /*8b20*/  LDGDEPBAR ;  /* 0x00000000000079af */ /* 0x000e340000000000 */
[----:B--2---:R-:W-:Y:S05]  /*8b30*/  @P3 BRA `(.L_x_10) ;  /* 0xffffffec004c3947 */ /* 0x004fea000383ffff */
.L_x_7:
[C---:B------:R-:W-:Y:S02]  /*8b40*/  IMAD.SHL.U32 R70, R69.reuse, 0x10, RZ ;  /* 0x0000001045467824 */ /* 0x040fe400078e00ff */
[----:B------:R-:W-:-:S03]  /*8b50*/  IMAD.SHL.U32 R71, R69, 0x80, RZ ;  /* 0x0000008045477824 */ /* 0x000fc600078e00ff */
[----:B------:R-:W-:Y:S01]  /*8b60*/  LOP3.LUT R70, R70, 0xf0, RZ, 0xc0, !PT ;  /* 0x000000f046467812 */ /* 0x000fe200078ec0ff */
[----:B------:R-:W-:Y:S06]  /*8b70*/  @!P2 BRA `(.L_x_11) ;  /* 0x000000000010a947 */ /* 0x000fec0003800000 */
[----:B------:R-:W-:-:S06]  /*8b80*/  USHF.L.U32 UR4, UR4, 0x1f, URZ ;  /* 0x0000001f04047899 */ /* 0x000fcc00080006ff */
[----:B------:R-:W-:-:S04]  /*8b90*/  IMAD.U32 R4, RZ, RZ, UR4 ;  /* 0x00000004ff047e24 */ /* 0x000fc8000f8e00ff */
[----:B------:R-:W2:Y:S02]  /*8ba0*/  SYNCS.PHASECHK.TRANS64.TRYWAIT P1, [UR12], R4 ;  /* 0x00000004ff0075a7 */ /* 0x000ea4000802110c */
[----:B--2---:R-:W-:Y:S05]  /*8bb0*/  @!P1 BRA `(.L_x_12) ;  /* 0x0000002000c89947 */ /* 0x004fea0003800000 */
.L_x_11:
[----:B------:R-:W-:-:S04]  /*8bc0*/  DEPBAR.LE SB0, 0x0 ;  /* 0x000080000000791a */ /* 0x000fc80000000000 */
[----:B------:R-:W-:Y:S01]  /*8bd0*/  BAR.SYNC.DEFER_BLOCKING 0x0 ;  /* 0x0000000000007b1d */ /* 0x000fe20000010000 */
[----:B------:R-:W-:Y:S02]  /*8be0*/  LOP3.LUT R71, R71, 0x800, RZ, 0xc0, !PT ;  /* 0x0000080047477812 */ /* 0x000fe400078ec0ff */
[----:B------:R-:W-:Y:S02]  /*8bf0*/  LOP3.LUT R69, R69, 0x60, RZ, 0xc0, !PT ;  /* 0x0000006045457812 */ /* 0x000fe400078ec0ff */
[----:B------:R-:W-:Y:S01]  /*8c00*/  IADD3 R70, PT, PT, R70, UR10, R71 ;  /* 0x0000000a46467c10 */ /* 0x000fe2000fffe047 */
[----:B------:R-:W2:Y:S01]  /*8c10*/  LDCU UR4, c[0x0][0x3b4] ;  /* 0x00007680ff0477ac */ /* 0x000ea20008000800 */
[----:B------:R-:W-:Y:S02]  /*8c20*/  LEA R0, R0, UR10, 0x4 ;  /* 0x0000000a00007c11 */ /* 0x000fe4000f8e20ff */
[C-C-:B------:R-:W-:Y:S01]  /*8c30*/  LOP3.LUT R93, R2.reuse, 0x4, R3.reuse, 0xfe, !PT ;  /* 0x00000004025d7812 */ /* 0x140fe200078efe03 */
[----:B------:R-:W-:Y:S01]  /*8c40*/  IMAD R88, R69, 0x8, R70 ;  /* 0x0000000845587824 */ /* 0x000fe200078e0246 */
[----:B------:R-:W-:-:S02]  /*8c50*/  LOP3.LUT R91, R2, 0x6, R3, 0xfe, !PT ;  /* 0x00000006025b7812 */ /* 0x000fc400078efe03 */
[C-C-:B------:R-:W-:Y:S02]  /*8c60*/  LOP3.LUT R115, R2.reuse, 0x8, R3.reuse, 0xfe, !PT ;  /* 0x0000000802737812 */ /* 0x140fe400078efe03 */
[C-C-:B------:R-:W-:Y:S02]  /*8c70*/  LOP3.LUT R113, R2.reuse, 0xa, R3.reuse, 0xfe, !PT ;  /* 0x0000000a02717812 */ /* 0x140fe400078efe03 */
[C-C-:B------:R-:W-:Y:S02]  /*8c80*/  LOP3.LUT R111, R2.reuse, 0xc, R3.reuse, 0xfe, !PT ;  /* 0x0000000c026f7812 */ /* 0x140fe400078efe03 */
[C-C-:B------:R-:W-:Y:S02]  /*8c90*/  LOP3.LUT R109, R2.reuse, 0xe, R3.reuse, 0xfe, !PT ;  /* 0x0000000e026d7812 */ /* 0x140fe400078efe03 */
[C-C-:B------:R-:W-:Y:S02]  /*8ca0*/  LOP3.LUT R107, R2.reuse, 0x10, R3.reuse, 0xfe, !PT ;  /* 0x00000010026b7812 */ /* 0x140fe400078efe03 */
[C-C-:B------:R-:W-:Y:S01]  /*8cb0*/  LOP3.LUT R105, R2.reuse, 0x12, R3.reuse, 0xfe, !PT ;  /* 0x0000001202697812 */ /* 0x140fe200078efe03 */
[----:B------:R-:W3:Y:S02]  /*8cc0*/  @!P0 SYNCS.CCTL.IV [UR10+0x1e000] ;  /* 0x01e00000ff0089b1 */ /* 0x000ee4000800000a */
[----:B---3--:R-:W-:Y:S01]  /*8cd0*/  BAR.SYNC.DEFER_BLOCKING 0x0 ;  /* 0x0000000000007b1d */ /* 0x008fe20000010000 */
[----:B------:R-:W-:-:S02]  /*8ce0*/  LOP3.LUT R103, R2, 0x14, R3, 0xfe, !PT ;  /* 0x0000001402677812 */ /* 0x000fc400078efe03 */
[C-C-:B------:R-:W-:Y:S02]  /*8cf0*/  LOP3.LUT R101, R2.reuse, 0x16, R3.reuse, 0xfe, !PT ;  /* 0x0000001602657812 */ /* 0x140fe400078efe03 */
[C-C-:B------:R-:W-:Y:S02]  /*8d00*/  LOP3.LUT R99, R2.reuse, 0x18, R3.reuse, 0xfe, !PT ;  /* 0x0000001802637812 */ /* 0x140fe400078efe03 */
[C-C-:B------:R-:W-:Y:S01]  /*8d10*/  LOP3.LUT R71, R2.reuse, 0x1e, R3.reuse, 0xfe, !PT ;  /* 0x0000001e02477812 */ /* 0x140fe200078efe03 */
[----:B------:R-:W-:Y:S01]  /*8d20*/  LDTM.16dp32bit_t0_t15.x64 R4, tmem[UR11] ;  /* 0x0000000b000479ee */ /* 0x000fe20008b00000 */
[----:B------:R-:W3:Y:S01]  /*8d30*/  LDTM.16dp32bit_t16_t31.x64 R4, tmem[UR11+0x40] ;  /* 0x0000400b000479ee */ /* 0x000ee20008b20000 */
[C-C-:B------:R-:W-:Y:S02]  /*8d40*/  LOP3.LUT R89, R2.reuse, 0x1c, R3.reuse, 0xfe, !PT ;  /* 0x0000001c02597812 */ /* 0x140fe400078efe03 */
[C---:B------:R-:W-:Y:S02]  /*8d50*/  LOP3.LUT R97, R2.reuse, 0x1a, R3, 0xfe, !PT ;  /* 0x0000001a02617812 */ /* 0x040fe400078efe03 */
[----:B------:R-:W-:-:S02]  /*8d60*/  LOP3.LUT R69, R2, R3, RZ, 0xfc, !PT ;  /* 0x0000000302457212 */ /* 0x000fc400078efcff */
[----:B------:R-:W-:Y:S01]  /*8d70*/  LOP3.LUT R117, R2, 0x2, R3, 0xfe, !PT ;  /* 0x0000000202757812 */ /* 0x000fe200078efe03 */
[----:B--2---:R-:W-:Y:S01]  /*8d80*/  IMAD R3, R68, UR4, RZ ;  /* 0x0000000444037c24 */ /* 0x004fe2000f8e02ff */
[----:B------:R-:W2:Y:S01]  /*8d90*/  LDC R2, c[0x0][0x3b8] ;  /* 0x0000ee00ff027b82 */ /* 0x000ea20000000800 */
[----:B------:R-:W4:Y:S01]  /*8da0*/  @!P0 SYNCS.CCTL.IV [UR10+0x1e008] ;  /* 0x01e00800ff0089b1 */ /* 0x000f22000800000a */
[----:B------:R-:W-:Y:S01]  /*8db0*/  NOP ;  /* 0x0000000000007918 */ /* 0x000fe20000000000 */
[----:B------:R-:W5:Y:S01]  /*8dc0*/  LDCU.128 UR8, c[0x0][0x390] ;  /* 0x00007200ff0877ac */ /* 0x000f620008000c00 */
[----:B---3--:R-:W-:Y:S02]  /*8dd0*/  IMAD.MOV.U32 R72, RZ, RZ, R4 ;  /* 0x000000ffff487224 */ /* 0x008fe400078e0004 */
[----:B------:R-:W-:Y:S02]  /*8de0*/  IMAD.MOV.U32 R4, RZ, RZ, R5 ;  /* 0x000000ffff047224 */ /* 0x000fe400078e0005 */
[----:B------:R-:W-:-:S02]  /*8df0*/  IMAD.MOV.U32 R73, RZ, RZ, R6 ;  /* 0x000000ffff497224 */ /* 0x000fc400078e0006 */
[----:B------:R-:W-:Y:S02]  /*8e00*/  IMAD.MOV.U32 R5, RZ, RZ, R7 ;  /* 0x000000ffff057224 */ /* 0x000fe400078e0007 */
[----:B------:R-:W-:Y:S02]  /*8e10*/  IMAD.MOV.U32 R74, RZ, RZ, R8 ;  /* 0x000000ffff4a7224 */ /* 0x000fe400078e0008 */
[----:B------:R-:W-:Y:S02]  /*8e20*/  IMAD.MOV.U32 R75, RZ, RZ, R10 ;  /* 0x000000ffff4b7224 */ /* 0x000fe400078e000a */
[----:B------:R-:W-:Y:S01]  /*8e30*/  IMAD.MOV.U32 R6, RZ, RZ, R9 ;  /* 0x000000ffff067224 */ /* 0x000fe200078e0009 */
[----:B-----5:R-:W-:Y:S01]  /*8e40*/  ISETP.GE.AND P0, PT, R68, UR10, PT ;  /* 0x0000000a44007c0c */ /* 0x020fe2000bf06270 */
[----:B------:R-:W-:Y:S01]  /*8e50*/  IMAD.MOV.U32 R7, RZ, RZ, R11 ;  /* 0x000000ffff077224 */ /* 0x000fe200078e000b */
[----:B----4-:R-:W-:Y:S01]  /*8e60*/  STS.128 [R88], R72 ;  /* 0x0000004858007388 */ /* 0x010fe20000000c00 */
[----:B------:R-:W-:Y:S01]  /*8e70*/  IMAD.MOV.U32 R8, RZ, RZ, R12 ;  /* 0x000000ffff087224 */ /* 0x000fe200078e000c */
[----:B------:R-:W-:Y:S01]  /*8e80*/  ISETP.LT.AND P1, PT, R93, UR11, !P0 ;  /* 0x0000000b5d007c0c */ /* 0x000fe2000c721270 */
[----:B------:R-:W-:Y:S01]  /*8e90*/  IMAD.MOV.U32 R12, RZ, RZ, R13 ;  /* 0x000000ffff0c7224 */ /* 0x000fe200078e000d */
[----:B------:R-:W-:Y:S01]  /*8ea0*/  STS.128 [R88+0x400], R4 ;  /* 0x0004000458007388 */ /* 0x000fe20000000c00 */
[----:B------:R-:W-:Y:S01]  /*8eb0*/  IMAD.MOV.U32 R9, RZ, RZ, R14 ;  /* 0x000000ffff097224 */ /* 0x000fe200078e000e */
[----:B------:R-:W-:Y:S01]  /*8ec0*/  ISETP.LT.AND P6, PT, R91, UR11, !P0 ;  /* 0x0000000b5b007c0c */ /* 0x000fe2000c7c1270 */
[----:B------:R-:W-:Y:S01]  /*8ed0*/  IMAD.MOV.U32 R13, RZ, RZ, R15 ;  /* 0x000000ffff0d7224 */ /* 0x000fe200078e000f */
[----:B------:R-:W-:Y:S01]  /*8ee0*/  BAR.SYNC.DEFER_BLOCKING 0x0 ;  /* 0x0000000000007b1d */ /* 0x000fe20000010000 */
[----:B------:R-:W-:-:S02]  /*8ef0*/  IMAD.MOV.U32 R10, RZ, RZ, R16 ;  /* 0x000000ffff0a7224 */ /* 0x000fc400078e0010 */
[----:B------:R-:W-:Y:S02]  /*8f00*/  IMAD.MOV.U32 R11, RZ, RZ, R18 ;  /* 0x000000ffff0b7224 */ /* 0x000fe400078e0012 */
[----:B------:R-:W-:Y:S02]  /*8f10*/  IMAD.MOV.U32 R14, RZ, RZ, R17 ;  /* 0x000000ffff0e7224 */ /* 0x000fe400078e0011 */
[----:B------:R-:W-:Y:S02]  /*8f20*/  IMAD.MOV.U32 R15, RZ, RZ, R19 ;  /* 0x000000ffff0f7224 */ /* 0x000fe400078e0013 */
[----:B------:R-:W-:Y:S02]  /*8f30*/  IMAD.MOV.U32 R16, RZ, RZ, R20 ;  /* 0x000000ffff107224 */ /* 0x000fe400078e0014 */
[----:B------:R-:W-:Y:S02]  /*8f40*/  IMAD.MOV.U32 R20, RZ, RZ, R21 ;  /* 0x000000ffff147224 */ /* 0x000fe400078e0015 */
[----:B------:R-:W-:-:S02]  /*8f50*/  IMAD.MOV.U32 R17, RZ, RZ, R22 ;  /* 0x000000ffff117224 */ /* 0x000fc400078e0016 */
[----:B------:R-:W-:Y:S02]  /*8f60*/  IMAD.MOV.U32 R21, RZ, RZ, R23 ;  /* 0x000000ffff157224 */ /* 0x000fe400078e0017 */
[----:B------:R-:W-:Y:S02]  /*8f70*/  IMAD.MOV.U32 R18, RZ, RZ, R24 ;  /* 0x000000ffff127224 */ /* 0x000fe400078e0018 */
[----:B------:R-:W-:Y:S02]  /*8f80*/  IMAD.MOV.U32 R19, RZ, RZ, R26 ;  /* 0x000000ffff137224 */ /* 0x000fe400078e001a */
[----:B------:R-:W-:Y:S02]  /*8f90*/  IMAD.MOV.U32 R22, RZ, RZ, R25 ;  /* 0x000000ffff167224 */ /* 0x000fe400078e0019 */
[----:B------:R-:W-:Y:S01]  /*8fa0*/  IMAD.MOV.U32 R23, RZ, RZ, R27 ;  /* 0x000000ffff177224 */ /* 0x000fe200078e001b */
[----:B------:R-:W3:Y:S01]  /*8fb0*/  LDS.128 R76, [R0] ;  /* 0x00000000004c7984 */ /* 0x000ee20000000c00 */
[----:B------:R-:W-:-:S02]  /*8fc0*/  IMAD.MOV.U32 R24, RZ, RZ, R28 ;  /* 0x000000ffff187224 */ /* 0x000fc400078e001c */
[----:B------:R-:W-:Y:S01]  /*8fd0*/  IMAD.MOV.U32 R28, RZ, RZ, R29 ;  /* 0x000000ffff1c7224 */ /* 0x000fe200078e001d */
[----:B------:R-:W-:Y:S01]  /*8fe0*/  LDS.128 R4, [R0+0x800] ;  /* 0x0008000000047984 */ /* 0x000fe20000000c00 */
[----:B------:R-:W-:Y:S02]  /*8ff0*/  IMAD.MOV.U32 R25, RZ, RZ, R30 ;  /* 0x000000ffff197224 */ /* 0x000fe400078e001e */
[----:B------:R-:W-:Y:S01]  /*9000*/  IMAD.MOV.U32 R29, RZ, RZ, R31 ;  /* 0x000000ffff1d7224 */ /* 0x000fe200078e001f */
[----:B------:R-:W-:Y:S01]  /*9010*/  BAR.SYNC.DEFER_BLOCKING 0x0 ;  /* 0x0000000000007b1d */ /* 0x000fe20000010000 */
[----:B------:R-:W-:Y:S02]  /*9020*/  IMAD.MOV.U32 R26, RZ, RZ, R32 ;  /* 0x000000ffff1a7224 */ /* 0x000fe400078e0020 */
[----:B------:R-:W-:Y:S02]  /*9030*/  IMAD.MOV.U32 R27, RZ, RZ, R34 ;  /* 0x000000ffff1b7224 */ /* 0x000fe400078e0022 */
[----:B------:R-:W-:-:S02]  /*9040*/  IMAD.MOV.U32 R30, RZ, RZ, R33 ;  /* 0x000000ffff1e7224 */ /* 0x000fc400078e0021 */
[----:B------:R-:W-:Y:S02]  /*9050*/  IMAD.MOV.U32 R31, RZ, RZ, R35 ;  /* 0x000000ffff1f7224 */ /* 0x000fe400078e0023 */
[----:B------:R-:W-:Y:S02]  /*9060*/  IMAD.MOV.U32 R32, RZ, RZ, R37 ;  /* 0x000000ffff207224 */ /* 0x000fe400078e0025 */
[----:B------:R-:W-:Y:S02]  /*9070*/  IMAD.MOV.U32 R33, RZ, RZ, R39 ;  /* 0x000000ffff217224 */ /* 0x000fe400078e0027 */
[----:B------:R-:W-:Y:S02]  /*9080*/  IMAD.MOV.U32 R34, RZ, RZ, R41 ;  /* 0x000000ffff227224 */ /* 0x000fe400078e0029 */
[----:B------:R-:W-:Y:S02]  /*9090*/  IMAD.MOV.U32 R35, RZ, RZ, R43 ;  /* 0x000000ffff237224 */ /* 0x000fe400078e002b */
[----:B-1----:R-:W-:-:S02]  /*90a0*/  IMAD.MOV.U32 R120, RZ, RZ, R61 ;  /* 0x000000ffff787224 */ /* 0x002fc400078e003d */
[----:B------:R-:W-:Y:S02]  /*90b0*/  IMAD.MOV.U32 R121, RZ, RZ, R63 ;  /* 0x000000ffff797224 */ /* 0x000fe400078e003f */
[----:B------:R-:W-:Y:S02]  /*90c0*/  IMAD.MOV.U32 R122, RZ, RZ, R65 ;  /* 0x000000ffff7a7224 */ /* 0x000fe400078e0041 */
[----:B------:R-:W-:Y:S01]  /*90d0*/  IMAD.MOV.U32 R123, RZ, RZ, R67 ;  /* 0x000000ffff7b7224 */ /* 0x000fe200078e0043 */
[----:B------:R-:W-:Y:S01]  /*90e0*/  STS.128 [R88], R8 ;  /* 0x0000000858007388 */ /* 0x000fe20000000c00 */
[-C--:B--2---:R-:W-:Y:S02]  /*90f0*/  IMAD R68, R101, R2.reuse, RZ ;  /* 0x0000000265447224 */ /* 0x084fe400078e02ff */
[----:B------:R-:W-:Y:S01]  /*9100*/  IMAD R70, R99, R2, RZ ;  /* 0x0000000263467224 */ /* 0x000fe200078e02ff */
[----:B------:R-:W-:Y:S01]  /*9110*/  STS.128 [R88+0x400], R12 ;  /* 0x0004000c58007388 */ /* 0x000fe20000000c00 */
[----:B------:R-:W-:Y:S06]  /*9120*/  BAR.SYNC.DEFER_BLOCKING 0x0 ;  /* 0x0000000000007b1d */ /* 0x000fec0000010000 */
[----:B------:R-:W1:Y:S04]  /*9130*/  LDS.128 R80, [R0] ;  /* 0x0000000000507984 */ /* 0x000e680000000c00 */
[----:B------:R-:W-:Y:S01]  /*9140*/  LDS.128 R8, [R0+0x800] ;  /* 0x0008000000087984 */ /* 0x000fe20000000c00 */
[----:B------:R-:W-:Y:S06]  /*9150*/  BAR.SYNC.DEFER_BLOCKING 0x0 ;  /* 0x0000000000007b1d */ /* 0x000fec0000010000 */
[----:B------:R-:W-:Y:S04]  /*9160*/  STS.128 [R88], R16 ;  /* 0x0000001058007388 */ /* 0x000fe80000000c00 */
[----:B------:R2:W-:Y:S01]  /*9170*/  STS.128 [R88+0x400], R20 ;  /* 0x0004001458007388 */ /* 0x0005e20000000c00 */
[----:B------:R-:W-:Y:S01]  /*9180*/  BAR.SYNC.DEFER_BLOCKING 0x0 ;  /* 0x0000000000007b1d */ /* 0x000fe20000010000 */
[----:B--2---:R-:W-:-:S02]  /*9190*/  IMAD.MOV.U32 R20, RZ, RZ, R36 ;  /* 0x000000ffff147224 */ /* 0x004fc400078e0024 */
[----:B------:R-:W-:Y:S02]  /*91a0*/  IMAD.MOV.U32 R21, RZ, RZ, R38 ;  /* 0x000000ffff157224 */ /* 0x000fe400078e0026 */
[----:B------:R-:W-:Y:S02]  /*91b0*/  IMAD.MOV.U32 R22, RZ, RZ, R40 ;  /* 0x000000ffff167224 */ /* 0x000fe400078e0028 */
[----:B------:R-:W-:Y:S01]  /*91c0*/  IMAD.MOV.U32 R23, RZ, RZ, R42 ;  /* 0x000000ffff177224 */ /* 0x000fe200078e002a */
[----:B------:R-:W2:Y:S04]  /*91d0*/  LDS.128 R84, [R0] ;  /* 0x0000000000547984 */ /* 0x000ea80000000c00 */
[----:B------:R-:W-:Y:S01]  /*91e0*/  LDS.128 R12, [R0+0x800] ;  /* 0x00080000000c7984 */ /* 0x000fe20000000c00 */
[----:B------:R-:W-:Y:S06]  /*91f0*/  BAR.SYNC.DEFER_BLOCKING 0x0 ;  /* 0x0000000000007b1d */ /* 0x000fec0000010000 */
[----:B------:R4:W-:Y:S04]  /*9200*/  STS.128 [R88], R24 ;  /* 0x0000001858007388 */ /* 0x0009e80000000c00 */
[----:B------:R5:W-:Y:S01]  /*9210*/  STS.128 [R88+0x400], R28 ;  /* 0x0004001c58007388 */ /* 0x000be20000000c00 */
[----:B------:R-:W-:Y:S01]  /*9220*/  BAR.SYNC.DEFER_BLOCKING 0x0 ;  /* 0x0000000000007b1d */ /* 0x000fe20000010000 */
[----:B----4-:R-:W-:-:S02]  /*9230*/  IMAD.MOV.U32 R24, RZ, RZ, R44 ;  /* 0x000000ffff187224 */ /* 0x010fc400078e002c */
[----:B------:R-:W-:Y:S02]  /*9240*/  IMAD.MOV.U32 R25, RZ, RZ, R46 ;  /* 0x000000ffff197224 */ /* 0x000fe400078e002e */
[----:B------:R-:W-:Y:S02]  /*9250*/  IMAD.MOV.U32 R26, RZ, RZ, R48 ;  /* 0x000000ffff1a7224 */ /* 0x000fe400078e0030 */
[----:B------:R-:W-:Y:S02]  /*9260*/  IMAD.MOV.U32 R27, RZ, RZ, R50 ;  /* 0x000000ffff1b7224 */ /* 0x000fe400078e0032 */
[----:B-----5:R-:W-:Y:S02]  /*9270*/  IMAD.MOV.U32 R28, RZ, RZ, R45 ;  /* 0x000000ffff1c7224 */ /* 0x020fe400078e002d */
[----:B------:R-:W-:Y:S02]  /*9280*/  IMAD.MOV.U32 R29, RZ, RZ, R47 ;  /* 0x000000ffff1d7224 */ /* 0x000fe400078e002f */
[----:B------:R-:W-:-:S02]  /*9290*/  IMAD.MOV.U32 R30, RZ, RZ, R49 ;  /* 0x000000ffff1e7224 */ /* 0x000fc400078e0031 */
[----:B------:R-:W-:Y:S01]  /*92a0*/  IMAD.MOV.U32 R31, RZ, RZ, R51 ;  /* 0x000000ffff1f7224 */ /* 0x000fe200078e0033 */
[----:B------:R-:W4:Y:S01]  /*92b0*/  LDS.128 R72, [R0] ;  /* 0x0000000000487984 */ /* 0x000f220000000c00 */
[----:B------:R-:W-:Y:S02]  /*92c0*/  IMAD.MOV.U32 R44, RZ, RZ, R52 ;  /* 0x000000ffff2c7224 */ /* 0x000fe400078e0034 */
[----:B------:R-:W-:Y:S01]  /*92d0*/  IMAD.MOV.U32 R45, RZ, RZ, R54 ;  /* 0x000000ffff2d7224 */ /* 0x000fe200078e0036 */
[----:B------:R-:W-:Y:S01]  /*92e0*/  LDS.128 R16, [R0+0x800] ;  /* 0x0008000000107984 */ /* 0x000fe20000000c00 */
[----:B------:R-:W-:Y:S02]  /*92f0*/  IMAD.MOV.U32 R46, RZ, RZ, R56 ;  /* 0x000000ffff2e7224 */ /* 0x000fe400078e0038 */
        /* <DEDUP_REMOVED lines=10> */
[-C--:B------:R-:W-:Y:S02]  /*93a0*/  IMAD R59, R111, R2.reuse, RZ ;  /* 0x000000026f3b7224 */ /* 0x080fe400078e02ff */
[-C--:B------:R-:W-:Y:S02]  /*93b0*/  IMAD R60, R109, R2.reuse, RZ ;  /* 0x000000026d3c7224 */ /* 0x080fe400078e02ff */
[-C--:B------:R-:W-:Y:S02]  /*93c0*/  IMAD R62, R107, R2.reuse, RZ ;  /* 0x000000026b3e7224 */ /* 0x080fe400078e02ff */
[-C--:B------:R-:W-:Y:S01]  /*93d0*/  IMAD R64, R105, R2.reuse, RZ ;  /* 0x0000000269407224 */ /* 0x080fe200078e02ff */
[----:B------:R-:W-:Y:S01]  /*93e0*/  STS.128 [R88], R20 ;  /* 0x0000001458007388 */ /* 0x000fe20000000c00 */
[----:B------:R-:W-:-:S03]  /*93f0*/  IMAD R66, R103, R2, RZ ;  /* 0x0000000267427224 */ /* 0x000fc600078e02ff */
[----:B------:R-:W-:Y:S01]  /*9400*/  STS.128 [R88+0x400], R32 ;  /* 0x0004002058007388 */ /* 0x000fe20000000c00 */
[----:B------:R-:W-:Y:S06]  /*9410*/  BAR.SYNC.DEFER_BLOCKING 0x0 ;  /* 0x0000000000007b1d */ /* 0x000fec0000010000 */
[----:B------:R-:W5:Y:S04]  /*9420*/  LDS.128 R40, [R0] ;  /* 0x0000000000287984 */ /* 0x000f680000000c00 */
[----:B------:R-:W-:Y:S01]  /*9430*/  LDS.128 R20, [R0+0x800] ;  /* 0x0008000000147984 */ /* 0x000fe20000000c00 */
[----:B------:R-:W-:Y:S06]  /*9440*/  BAR.SYNC.DEFER_BLOCKING 0x0 ;  /* 0x0000000000007b1d */ /* 0x000fec0000010000 */
[----:B------:R-:W-:Y:S04]  /*9450*/  STS.128 [R88], R24 ;  /* 0x0000001858007388 */ /* 0x000fe80000000c00 */
[----:B------:R-:W-:Y:S01]  /*9460*/  STS.128 [R88+0x400], R28 ;  /* 0x0004001c58007388 */ /* 0x000fe20000000c00 */
[----:B------:R-:W-:Y:S06]  /*9470*/  BAR.SYNC.DEFER_BLOCKING 0x0 ;  /* 0x0000000000007b1d */ /* 0x000fec0000010000 */
[----:B------:R-:W1:Y:S04]  /*9480*/  LDS.128 R36, [R0] ;  /* 0x0000000000247984 */ /* 0x000e680000000c00 */
[----:B------:R-:W-:Y:S01]  /*9490*/  LDS.128 R28, [R0+0x800] ;  /* 0x00080000001c7984 */ /* 0x000fe20000000c00 */
[----:B------:R-:W-:Y:S06]  /*94a0*/  BAR.SYNC.DEFER_BLOCKING 0x0 ;  /* 0x0000000000007b1d */ /* 0x000fec0000010000 */
[----:B------:R2:W-:Y:S04]  /*94b0*/  STS.128 [R88], R44 ;  /* 0x0000002c58007388 */ /* 0x0005e80000000c00 */
[----:B------:R3:W-:Y:S01]  /*94c0*/  STS.128 [R88+0x400], R48 ;  /* 0x0004003058007388 */ /* 0x0007e20000000c00 */
[----:B------:R-:W-:Y:S01]  /*94d0*/  BAR.SYNC.DEFER_BLOCKING 0x0 ;  /* 0x0000000000007b1d */ /* 0x000fe20000010000 */
[-C--:B--2---:R-:W-:Y:S01]  /*94e0*/  IMAD R46, R93, R2.reuse, RZ ;  /* 0x000000025d2e7224 */ /* 0x084fe200078e02ff */
[----:B------:R-:W-:Y:S01]  /*94f0*/  LEA R44, P2, R3, UR8, 0x2 ;  /* 0x00000008032c7c11 */ /* 0x000fe2000f8410ff */
[----:B------:R-:W-:-:S02]  /*9500*/  IMAD R47, R91, R2, RZ ;  /* 0x000000025b2f7224 */ /* 0x000fc400078e02ff */
[-C--:B---3--:R-:W-:Y:S01]  /*9510*/  IMAD R48, R115, R2.reuse, RZ ;  /* 0x0000000273307224 */ /* 0x088fe200078e02ff */
[----:B------:R-:W-:Y:S01]  /*9520*/  LEA.HI.X.SX32 R3, R3, UR9, 0x2, P2 ;  /* 0x0000000903037c11 */ /* 0x000fe200090f16ff */
[----:B------:R-:W-:Y:S01]  /*9530*/  IMAD R49, R113, R2, RZ ;  /* 0x0000000271317224 */ /* 0x000fe200078e02ff */
[C---:B------:R-:W-:Y:S01]  /*9540*/  LEA R50, P4, R46.reuse, R44, 0x2 ;  /* 0x0000002c2e327211 */ /* 0x040fe200078810ff */
[C---:B------:R-:W-:Y:S01]  /*9550*/  IMAD R45, R69.reuse, R2, RZ ;  /* 0x00000002452d7224 */ /* 0x040fe200078e02ff */
[----:B------:R-:W-:Y:S02]  /*9560*/  ISETP.LT.AND P2, PT, R69, UR11, !P0 ;  /* 0x0000000b45007c0c */ /* 0x000fe4000c741270 */
[-C--:B------:R-:W-:Y:S02]  /*9570*/  LEA.HI.X.SX32 R51, R46, R3.reuse, 0x2, P4 ;  /* 0x000000032e337211 */ /* 0x080fe400020f16ff */
[C---:B------:R-:W-:Y:S01]  /*9580*/  LEA R56, P4, R49.reuse, R44, 0x2 ;  /* 0x0000002c31387211 */ /* 0x040fe200078810ff */
[----:B------:R-:W2:Y:S03]  /*9590*/  LDS.128 R32, [R0] ;  /* 0x0000000000207984 */ /* 0x000ea60000000c00 */
[-C--:B------:R-:W-:Y:S01]  /*95a0*/  LEA.HI.X.SX32 R57, R49, R3.reuse, 0x2, P4 ;  /* 0x0000000331397211 */ /* 0x080fe200020f16ff */
[----:B------:R-:W-:Y:S01]  /*95b0*/  IMAD R49, R117, R2, RZ ;  /* 0x0000000275317224 */ /* 0x000fe200078e02ff */
[CC--:B------:R-:W-:Y:S01]  /*95c0*/  LEA R92, P4, R62.reuse, R44.reuse, 0x2 ;  /* 0x0000002c3e5c7211 */ /* 0x0c0fe200078810ff */
[----:B------:R-:W-:Y:S03]  /*95d0*/  LDS.128 R24, [R0+0x800] ;  /* 0x0008000000187984 */ /* 0x000fe60000000c00 */
[----:B------:R-:W-:Y:S01]  /*95e0*/  LEA.HI.X.SX32 R93, R62, R3, 0x2, P4 ;  /* 0x000000033e5d7211 */ /* 0x000fe200020f16ff */
[----:B------:R-:W-:Y:S06]  /*95f0*/  BAR.SYNC.DEFER_BLOCKING 0x0 ;  /* 0x0000000000007b1d */ /* 0x000fec0000010000 */
[----:B------:R3:W-:Y:S04]  /*9600*/  STS.128 [R88], R52 ;  /* 0x0000003458007388 */ /* 0x0007e80000000c00 */
[----:B------:R-:W-:Y:S01]  /*9610*/  STS.128 [R88+0x400], R120 ;  /* 0x0004007858007388 */ /* 0x000fe20000000c00 */
[----:B------:R-:W-:Y:S01]  /*9620*/  BAR.SYNC.DEFER_BLOCKING 0x0 ;  /* 0x0000000000007b1d */ /* 0x000fe20000010000 */
[----:B---3--:R-:W-:-:S02]  /*9630*/  LEA R52, P5, R47, R44, 0x2 ;  /* 0x0000002c2f347211 */ /* 0x008fc400078a10ff */
[CC--:B------:R-:W-:Y:S02]  /*9640*/  LEA R54, P3, R48.reuse, R44.reuse, 0x2 ;  /* 0x0000002c30367211 */ /* 0x0c0fe400078610ff */
[-C--:B------:R-:W-:Y:S02]  /*9650*/  LEA.HI.X.SX32 R53, R47, R3.reuse, 0x2, P5 ;  /* 0x000000032f357211 */ /* 0x080fe400028f16ff */
[CC--:B------:R-:W-:Y:S02]  /*9660*/  LEA R58, P5, R59.reuse, R44.reuse, 0x2 ;  /* 0x0000002c3b3a7211 */ /* 0x0c0fe400078a10ff */
[-C--:B------:R-:W-:Y:S02]  /*9670*/  LEA.HI.X.SX32 R55, R48, R3.reuse, 0x2, P3 ;  /* 0x0000000330377211 */ /* 0x080fe400018f16ff */
[----:B------:R-:W-:Y:S02]  /*9680*/  LEA R90, P3, R60, R44, 0x2 ;  /* 0x0000002c3c5a7211 */ /* 0x000fe400078610ff */
[----:B------:R-:W-:-:S02]  /*9690*/  LEA.HI.X.SX32 R59, R59, R3, 0x2, P5 ;  /* 0x000000033b3b7211 */ /* 0x000fc400028f16ff */
[-C--:B------:R-:W-:Y:S02]  /*96a0*/  LEA R94, P5, R64, R44.reuse, 0x2 ;  /* 0x0000002c405e7211 */ /* 0x080fe400078a10ff */
[-C--:B------:R-:W-:Y:S02]  /*96b0*/  LEA.HI.X.SX32 R91, R60, R3.reuse, 0x2, P3 ;  /* 0x000000033c5b7211 */ /* 0x080fe400018f16ff */
[-C--:B------:R-:W-:Y:S02]  /*96c0*/  LEA R60, P4, R66, R44.reuse, 0x2 ;  /* 0x0000002c423c7211 */ /* 0x080fe400078810ff */
[-C--:B------:R-:W-:Y:S02]  /*96d0*/  LEA.HI.X.SX32 R95, R64, R3.reuse, 0x2, P5 ;  /* 0x00000003405f7211 */ /* 0x080fe400028f16ff */
[----:B------:R-:W-:Y:S02]  /*96e0*/  LEA R46, P5, R45, R44, 0x2 ;  /* 0x0000002c2d2e7211 */ /* 0x000fe400078a10ff */
[----:B------:R-:W-:-:S02]  /*96f0*/  LEA.HI.X.SX32 R61, R66, R3, 0x2, P4 ;  /* 0x00000003423d7211 */ /* 0x000fc400020f16ff */
[-C--:B------:R-:W-:Y:S02]  /*9700*/  LEA R62, P4, R68, R44.reuse, 0x2 ;  /* 0x0000002c443e7211 */ /* 0x080fe400078810ff */
[-C--:B------:R-:W-:Y:S01]  /*9710*/  LEA.HI.X.SX32 R47, R45, R3.reuse, 0x2, P5 ;  /* 0x000000032d2f7211 */ /* 0x080fe200028f16ff */
[----:B------:R-:W-:Y:S01]  /*9720*/  IMAD R45, R2, 0x20, R45 ;  /* 0x00000020022d7824 */ /* 0x000fe200078e022d */
[----:B------:R-:W-:Y:S02]  /*9730*/  ISETP.LT.AND P3, PT, R117, UR11, !P0 ;  /* 0x0000000b75007c0c */ /* 0x000fe4000c761270 */
[-C--:B------:R-:W-:Y:S01]  /*9740*/  LEA R48, P5, R49, R44.reuse, 0x2 ;  /* 0x0000002c31307211 */ /* 0x080fe200078a10ff */
[----:B------:R3:W-:Y:S01]  /*9750*/  @P2 STG.E desc[UR20][R46.64], R76 ;  /* 0x0000004c2e002986 */ /* 0x0007e2000c101914 */
[----:B------:R-:W-:Y:S02]  /*9760*/  LEA.HI.X.SX32 R63, R68, R3, 0x2, P4 ;  /* 0x00000003443f7211 */ /* 0x000fe400020f16ff */
[----:B------:R-:W-:-:S02]  /*9770*/  LEA R64, P4, R70, R44, 0x2 ;  /* 0x0000002c46407211 */ /* 0x000fc400078810ff */
[-C--:B------:R-:W-:Y:S02]  /*9780*/  LEA.HI.X.SX32 R49, R49, R3.reuse, 0x2, P5 ;  /* 0x0000000331317211 */ /* 0x080fe400028f16ff */
[----:B------:R-:W-:Y:S02]  /*9790*/  ISETP.LT.AND P5, PT, R115, UR11, !P0 ;  /* 0x0000000b73007c0c */ /* 0x000fe4000c7a1270 */
[----:B------:R-:W-:Y:S01]  /*97a0*/  LEA.HI.X.SX32 R65, R70, R3, 0x2, P4 ;  /* 0x0000000346417211 */ /* 0x000fe200020f16ff */
[----:B------:R-:W-:Y:S01]  /*97b0*/  @P3 STG.E desc[UR20][R48.64], R77 ;  /* 0x0000004d30003986 */ /* 0x000fe2000c101914 */
[----:B------:R-:W-:Y:S01]  /*97c0*/  ISETP.LT.AND P4, PT, R113, UR11, !P0 ;  /* 0x0000000b71007c0c */ /* 0x000fe2000c781270 */
[----:B---3--:R-:W-:Y:S01]  /*97d0*/  IMAD R47, R97, R2, RZ ;  /* 0x00000002612f7224 */ /* 0x008fe200078e02ff */
[----:B------:R-:W-:Y:S01]  /*97e0*/  ISETP.LT.AND P2, PT, R111, UR11, !P0 ;  /* 0x0000000b6f007c0c */ /* 0x000fe2000c741270 */
[----:B------:R3:W-:Y:S01]  /*97f0*/  @P1 STG.E desc[UR20][R50.64], R78 ;  /* 0x0000004e32001986 */ /* 0x0007e2000c101914 */
[----:B------:R-:W-:-:S02]  /*9800*/  ISETP.LT.AND P3, PT, R109, UR11, !P0 ;  /* 0x0000000b6d007c0c */ /* 0x000fc4000c761270 */
[----:B------:R-:W-:Y:S01]  /*9810*/  ISETP.LT.AND P1, PT, R107, UR11, !P0 ;  /* 0x0000000b6b007c0c */ /* 0x000fe2000c721270 */
[----:B------:R2:W-:Y:S01]  /*9820*/  @P6 STG.E desc[UR20][R52.64], R79 ;  /* 0x0000004f34006986 */ /* 0x0005e2000c101914 */
[----:B------:R-:W-:Y:S02]  /*9830*/  ISETP.LT.AND P6, PT, R105, UR11, !P0 ;  /* 0x0000000b69007c0c */ /* 0x000fe4000c7c1270 */
[----:B------:R-:W-:Y:S01]  /*9840*/  LOP3.LUT R46, R69, 0x20, RZ, 0xfc, !PT ;  /* 0x00000020452e7812 */ /* 0x000fe200078efcff */
[----:B-1----:R1:W-:Y:S01]  /*9850*/  @P5 STG.E desc[UR20][R54.64], R80 ;  /* 0x0000005036005986 */ /* 0x0023e2000c101914 */
[----:B------:R-:W-:-:S03]  /*9860*/  ISETP.LT.AND P5, PT, R103, UR11, !P0 ;  /* 0x0000000b67007c0c */ /* 0x000fc6000c7a1270 */
[----:B------:R-:W-:Y:S01]  /*9870*/  @P4 STG.E desc[UR20][R56.64], R81 ;  /* 0x0000005138004986 */ /* 0x000fe2000c101914 */
[----:B------:R-:W-:Y:S02]  /*9880*/  ISETP.LT.AND P4, PT, R101, UR11, !P0 ;  /* 0x0000000b65007c0c */ /* 0x000fe4000c781270 */
[----:B---3--:R-:W-:Y:S01]  /*9890*/  LOP3.LUT R51, R69, 0x22, RZ, 0xfc, !PT ;  /* 0x0000002245337812 */ /* 0x008fe200078efcff */
[----:B------:R-:W-:Y:S01]  /*98a0*/  @P2 STG.E desc[UR20][R58.64], R82 ;  /* 0x000000523a002986 */ /* 0x000fe2000c101914 */
[----:B------:R-:W-:Y:S02]  /*98b0*/  ISETP.LT.AND P2, PT, R99, UR11, !P0 ;  /* 0x0000000b63007c0c */ /* 0x000fe4000c741270 */
[C---:B--2---:R-:W-:Y:S01]  /*98c0*/  LOP3.LUT R52, R69.reuse, 0x24, RZ, 0xfc, !PT ;  /* 0x0000002445347812 */ /* 0x044fe200078efcff */
[----:B------:R-:W-:Y:S01]  /*98d0*/  @P3 STG.E desc[UR20][R90.64], R83 ;  /* 0x000000535a003986 */ /* 0x000fe2000c101914 */
[----:B------:R-:W-:Y:S01]  /*98e0*/  ISETP.LT.AND P3, PT, R46, UR11, !P0 ;  /* 0x0000000b2e007c0c */ /* 0x000fe2000c761270 */
[----:B-1----:R-:W-:Y:S01]  /*98f0*/  IMAD R55, R2, 0x2, R45 ;  /* 0x0000000202377824 */ /* 0x002fe200078e022d */
[----:B------:R-:W-:Y:S01]  /*9900*/  LOP3.LUT R53, R69, 0x26, RZ, 0xfc, !PT ;  /* 0x0000002645357812 */ /* 0x000fe200078efcff */
[----:B------:R-:W-:Y:S01]  /*9910*/  @P1 STG.E desc[UR20][R92.64], R84 ;  /* 0x000000545c001986 */ /* 0x000fe2000c101914 */
[----:B------:R-:W-:-:S02]  /*9920*/  ISETP.LT.AND P1, PT, R97, UR11, !P0 ;  /* 0x0000000b61007c0c */ /* 0x000fc4000c721270 */
[----:B------:R-:W-:Y:S01]  /*9930*/  LOP3.LUT R54, R69, 0x28, RZ, 0xfc, !PT ;  /* 0x0000002845367812 */ /* 0x000fe200078efcff */
[----:B------:R-:W-:Y:S01]  /*9940*/  @P6 STG.E desc[UR20][R94.64], R85 ;  /* 0x000000555e006986 */ /* 0x000fe2000c101914 */
[----:B------:R-:W-:-:S03]  /*9950*/  ISETP.LT.AND P6, PT, R53, UR11, !P0 ;  /* 0x0000000b35007c0c */ /* 0x000fc6000c7c1270 */
[----:B------:R-:W-:Y:S01]  /*9960*/  @P5 STG.E desc[UR20][R60.64], R86 ;  /* 0x000000563c005986 */ /* 0x000fe2000c101914 */
[----:B------:R-:W-:-:S03]  /*9970*/  LEA R46, P5, R47, R44, 0x2 ;  /* 0x0000002c2f2e7211 */ /* 0x000fc600078a10ff */
[----:B------:R-:W-:Y:S01]  /*9980*/  @P4 STG.E desc[UR20][R62.64], R87 ;  /* 0x000000573e004986 */ /* 0x000fe2000c101914 */
[----:B------:R-:W-:Y:S02]  /*9990*/  LEA.HI.X.SX32 R47, R47, R3, 0x2, P5 ;  /* 0x000000032f2f7211 */ /* 0x000fe400028f16ff */
[----:B------:R-:W-:Y:S01]  /*99a0*/  ISETP.LT.AND P5, PT, R71, UR11, !P0 ;  /* 0x0000000b47007c0c */ /* 0x000fe2000c7a1270 */
[----:B----4-:R-:W-:Y:S01]  /*99b0*/  @P2 STG.E desc[UR20][R64.64], R72 ;  /* 0x0000004840002986 */ /* 0x010fe2000c101914 */
[C---:B------:R-:W-:Y:S01]  /*99c0*/  ISETP.LT.AND P2, PT, R89.reuse, UR11, !P0 ;  /* 0x0000000b59007c0c */ /* 0x040fe2000c741270 */
[-C--:B------:R-:W-:Y:S02]  /*99d0*/  IMAD R89, R89, R2.reuse, RZ ;  /* 0x0000000259597224 */ /* 0x080fe400078e02ff */
[----:B------:R-:W-:Y:S01]  /*99e0*/  IMAD R71, R71, R2, RZ ;  /* 0x0000000247477224 */ /* 0x000fe200078e02ff */
[----:B------:R1:W-:Y:S02]  /*99f0*/  @P1 STG.E desc[UR20][R46.64], R73 ;  /* 0x000000492e001986 */ /* 0x0003e4000c101914 */
[----:B------:R-:W-:-:S02]  /*9a00*/  LEA R48, P1, R89, R44, 0x2 ;  /* 0x0000002c59307211 */ /* 0x000fc400078210ff */
[-C--:B------:R-:W-:Y:S02]  /*9a10*/  LEA R50, P4, R71, R44.reuse, 0x2 ;  /* 0x0000002c47327211 */ /* 0x080fe400078810ff */
[-C--:B------:R-:W-:Y:S02]  /*9a20*/  LEA.HI.X.SX32 R49, R89, R3.reuse, 0x2, P1 ;  /* 0x0000000359317211 */ /* 0x080fe400008f16ff */
[----:B------:R-:W-:Y:S02]  /*9a30*/  ISETP.LT.AND P1, PT, R51, UR11, !P0 ;  /* 0x0000000b33007c0c */ /* 0x000fe4000c721270 */
[----:B------:R-:W-:Y:S01]  /*9a40*/  LEA.HI.X.SX32 R51, R71, R3, 0x2, P4 ;  /* 0x0000000347337211 */ /* 0x000fe200020f16ff */
[----:B------:R2:W-:Y:S01]  /*9a50*/  @P2 STG.E desc[UR20][R48.64], R74 ;  /* 0x0000004a30002986 */ /* 0x0005e2000c101914 */
[----:B------:R-:W-:Y:S02]  /*9a60*/  ISETP.LT.AND P4, PT, R52, UR11, !P0 ;  /* 0x0000000b34007c0c */ /* 0x000fe4000c781270 */
[-C--:B-1----:R-:W-:Y:S01]  /*9a70*/  LEA R46, P2, R45, R44.reuse, 0x2 ;  /* 0x0000002c2d2e7211 */ /* 0x082fe200078410ff */
[----:B------:R1:W-:Y:S01]  /*9a80*/  @P5 STG.E desc[UR20][R50.64], R75 ;  /* 0x0000004b32005986 */ /* 0x0003e2000c101914 */
[----:B------:R-:W-:-:S02]  /*9a90*/  LEA R52, P5, R55, R44, 0x2 ;  /* 0x0000002c37347211 */ /* 0x000fc400078a10ff */
[-C--:B------:R-:W-:Y:S02]  /*9aa0*/  LEA.HI.X.SX32 R47, R45, R3.reuse, 0x2, P2 ;  /* 0x000000032d2f7211 */ /* 0x080fe400010f16ff */
[----:B------:R-:W-:Y:S01]  /*9ab0*/  LEA.HI.X.SX32 R53, R55, R3, 0x2, P5 ;  /* 0x0000000337357211 */ /* 0x000fe200028f16ff */
[----:B------:R-:W-:Y:S01]  /*9ac0*/  IMAD R55, R2, 0x2, R55 ;  /* 0x0000000202377824 */ /* 0x000fe200078e0237 */
[----:B------:R-:W-:Y:S01]  /*9ad0*/  ISETP.LT.AND P2, PT, R54, UR11, !P0 ;  /* 0x0000000b36007c0c */ /* 0x000fe2000c741270 */
[----:B-----5:R3:W-:Y:S01]  /*9ae0*/  @P3 STG.E desc[UR20][R46.64], R40 ;  /* 0x000000282e003986 */ /* 0x0207e2000c101914 */
[----:B------:R-:W-:Y:S01]  /*9af0*/  LOP3.LUT R54, R69, 0x2c, RZ, 0xfc, !PT ;  /* 0x0000002c45367812 */ /* 0x000fe200078efcff */
[----:B------:R-:W-:Y:S02]  /*9b00*/  IMAD R45, R2, 0x2, R55 ;  /* 0x00000002022d7824 */ /* 0x000fe400078e0237 */
[----:B------:R4:W-:Y:S01]  /*9b10*/  @P1 STG.E desc[UR20][R52.64], R41 ;  /* 0x0000002934001986 */ /* 0x0009e2000c101914 */
[----:B--2---:R-:W-:-:S02]  /*9b20*/  LEA R48, P1, R55, R44, 0x2 ;  /* 0x0000002c37307211 */ /* 0x004fc400078210ff */
[----:B-1----:R-:W-:Y:S02]  /*9b30*/  LOP3.LUT R51, R69, 0x2a, RZ, 0xfc, !PT ;  /* 0x0000002a45337812 */ /* 0x002fe400078efcff */
[----:B------:R-:W-:Y:S02]  /*9b40*/  LEA R50, P3, R45, R44, 0x2 ;  /* 0x0000002c2d327211 */ /* 0x000fe400078610ff */
[-C--:B------:R-:W-:Y:S01]  /*9b50*/  LEA.HI.X.SX32 R49, R55, R3.reuse, 0x2, P1 ;  /* 0x0000000337317211 */ /* 0x080fe200008f16ff */
[C---:B------:R-:W-:Y:S01]  /*9b60*/  IMAD R55, R2.reuse, 0x2, R45 ;  /* 0x0000000202377824 */ /* 0x040fe200078e022d */
[----:B------:R-:W-:Y:S02]  /*9b70*/  ISETP.LT.AND P5, PT, R51, UR11, !P0 ;  /* 0x0000000b33007c0c */ /* 0x000fe4000c7a1270 */
[----:B------:R-:W-:Y:S01]  /*9b80*/  LEA.HI.X.SX32 R51, R45, R3, 0x2, P3 ;  /* 0x000000032d337211 */ /* 0x000fe200018f16ff */
[----:B------:R-:W-:Y:S01]  /*9b90*/  IMAD R45, R2, 0x2, R55 ;  /* 0x00000002022d7824 */ /* 0x000fe200078e0237 */
[----:B------:R1:W-:Y:S01]  /*9ba0*/  @P4 STG.E desc[UR20][R48.64], R42 ;  /* 0x0000002a30004986 */ /* 0x0003e2000c101914 */
[----:B---3--:R-:W-:-:S02]  /*9bb0*/  LOP3.LUT R47, R69, 0x2e, RZ, 0xfc, !PT ;  /* 0x0000002e452f7812 */ /* 0x008fc400078efcff */
[-C--:B------:R-:W-:Y:S01]  /*9bc0*/  LEA R40, P3, R55, R44.reuse, 0x2 ;  /* 0x0000002c37287211 */ /* 0x080fe200078610ff */
[----:B------:R2:W-:Y:S01]  /*9bd0*/  @P6 STG.E desc[UR20][R50.64], R43 ;  /* 0x0000002b32006986 */ /* 0x0005e2000c101914 */
[-C--:B------:R-:W-:Y:S02]  /*9be0*/  LEA R46, P6, R45, R44.reuse, 0x2 ;  /* 0x0000002c2d2e7211 */ /* 0x080fe400078c10ff */
[----:B------:R-:W-:Y:S02]  /*9bf0*/  ISETP.LT.AND P4, PT, R47, UR11, !P0 ;  /* 0x0000000b2f007c0c */ /* 0x000fe4000c781270 */
[-C--:B----4-:R-:W-:Y:S02]  /*9c00*/  LEA.HI.X.SX32 R41, R55, R3.reuse, 0x2, P3 ;  /* 0x0000000337297211 */ /* 0x090fe400018f16ff */
[----:B------:R-:W-:Y:S01]  /*9c10*/  LEA.HI.X.SX32 R47, R45, R3, 0x2, P6 ;  /* 0x000000032d2f7211 */ /* 0x000fe200030f16ff */
[----:B------:R-:W-:Y:S01]  /*9c20*/  IMAD R45, R2, 0x2, R45 ;  /* 0x00000002022d7824 */ /* 0x000fe200078e022d */
[----:B------:R-:W-:Y:S01]  /*9c30*/  LOP3.LUT R52, R69, 0x30, RZ, 0xfc, !PT ;  /* 0x0000003045347812 */ /* 0x000fe200078efcff */
[----:B------:R-:W-:Y:S01]  /*9c40*/  @P2 STG.E desc[UR20][R40.64], R36 ;  /* 0x0000002428002986 */ /* 0x000fe2000c101914 */
[----:B------:R-:W-:Y:S01]  /*9c50*/  ISETP.LT.AND P1, PT, R54, UR11, !P0 ;  /* 0x0000000b36007c0c */ /* 0x000fe2000c721270 */
[----:B-1----:R-:W-:Y:S01]  /*9c60*/  IMAD R49, R2, 0x2, R45 ;  /* 0x0000000202317824 */ /* 0x002fe200078e022d */
[----:B------:R-:W-:Y:S01]  /*9c70*/  LEA R42, P2, R45, R44, 0x2 ;  /* 0x0000002c2d2a7211 */ /* 0x000fe200078410ff */
[----:B------:R1:W-:Y:S01]  /*9c80*/  @P5 STG.E desc[UR20][R46.64], R37 ;  /* 0x000000252e005986 */ /* 0x0003e2000c101914 */
[----:B------:R-:W-:-:S02]  /*9c90*/  ISETP.LT.AND P3, PT, R52, UR11, !P0 ;  /* 0x0000000b34007c0c */ /* 0x000fc4000c761270 */
[-C--:B--2---:R-:W-:Y:S01]  /*9ca0*/  LEA.HI.X.SX32 R43, R45, R3.reuse, 0x2, P2 ;  /* 0x000000032d2b7211 */ /* 0x084fe200010f16ff */
[C---:B------:R-:W-:Y:S01]  /*9cb0*/  IMAD R45, R2.reuse, 0x2, R49 ;  /* 0x00000002022d7824 */ /* 0x040fe200078e0231 */
[----:B------:R-:W2:Y:S01]  /*9cc0*/  LDS.128 R52, [R0] ;  /* 0x0000000000347984 */ /* 0x000ea20000000c00 */
[----:B------:R-:W-:Y:S02]  /*9cd0*/  LEA R48, P6, R49, R44, 0x2 ;  /* 0x0000002c31307211 */ /* 0x000fe400078c10ff */
[----:B------:R-:W-:Y:S02]  /*9ce0*/  LOP3.LUT R51, R69, 0x32, RZ, 0xfc, !PT ;  /* 0x0000003245337812 */ /* 0x000fe400078efcff */
[----:B------:R-:W-:Y:S01]  /*9cf0*/  LEA.HI.X.SX32 R49, R49, R3, 0x2, P6 ;  /* 0x0000000331317211 */ /* 0x000fe200030f16ff */
[----:B------:R3:W-:Y:S01]  /*9d00*/  @P1 STG.E desc[UR20][R42.64], R38 ;  /* 0x000000262a001986 */ /* 0x0007e2000c101914 */
[----:B-1----:R-:W-:Y:S01]  /*9d10*/  IMAD R47, R2, 0x2, R45 ;  /* 0x00000002022f7824 */ /* 0x002fe200078e022d */
[----:B------:R-:W-:-:S02]  /*9d20*/  ISETP.LT.AND P5, PT, R51, UR11, !P0 ;  /* 0x0000000b33007c0c */ /* 0x000fc4000c7a1270 */
[----:B------:R-:W-:Y:S01]  /*9d30*/  LOP3.LUT R41, R69, 0x36, RZ, 0xfc, !PT ;  /* 0x0000003645297812 */ /* 0x000fe200078efcff */
[----:B------:R1:W-:Y:S01]  /*9d40*/  @P4 STG.E desc[UR20][R48.64], R39 ;  /* 0x0000002730004986 */ /* 0x0003e2000c101914 */
[-C--:B------:R-:W-:Y:S02]  /*9d50*/  LEA R40, P6, R47, R44.reuse, 0x2 ;  /* 0x0000002c2f287211 */ /* 0x080fe400078c10ff */
[----:B------:R-:W-:Y:S02]  /*9d60*/  LEA R36, P1, R45, R44, 0x2 ;  /* 0x0000002c2d247211 */ /* 0x000fe400078210ff */
[----:B------:R-:W-:Y:S02]  /*9d70*/  ISETP.LT.AND P4, PT, R41, UR11, !P0 ;  /* 0x0000000b29007c0c */ /* 0x000fe4000c781270 */
[----:B------:R-:W-:Y:S02]  /*9d80*/  LOP3.LUT R50, R69, 0x34, RZ, 0xfc, !PT ;  /* 0x0000003445327812 */ /* 0x000fe400078efcff */
[-C--:B------:R-:W-:Y:S01]  /*9d90*/  LEA.HI.X.SX32 R41, R47, R3.reuse, 0x2, P6 ;  /* 0x000000032f297211 */ /* 0x080fe200030f16ff */
[----:B------:R-:W-:Y:S01]  /*9da0*/  IMAD R47, R2, 0x2, R47 ;  /* 0x00000002022f7824 */ /* 0x000fe200078e022f */
[----:B------:R-:W-:-:S02]  /*9db0*/  LEA.HI.X.SX32 R37, R45, R3, 0x2, P1 ;  /* 0x000000032d257211 */ /* 0x000fc400008f16ff */
[----:B------:R-:W-:Y:S01]  /*9dc0*/  ISETP.LT.AND P2, PT, R50, UR11, !P0 ;  /* 0x0000000b32007c0c */ /* 0x000fe2000c741270 */
[C---:B---3--:R-:W-:Y:S01]  /*9dd0*/  IMAD R43, R2.reuse, 0x2, R47 ;  /* 0x00000002022b7824 */ /* 0x048fe200078e022f */
[----:B------:R-:W-:Y:S01]  /*9de0*/  LOP3.LUT R45, R69, 0x3a, RZ, 0xfc, !PT ;  /* 0x0000003a452d7812 */ /* 0x000fe200078efcff */
[----:B------:R3:W-:Y:S01]  /*9df0*/  @P3 STG.E desc[UR20][R36.64], R32 ;  /* 0x0000002024003986 */ /* 0x0007e2000c101914 */
[-C--:B------:R-:W-:Y:S02]  /*9e00*/  LEA R38, P3, R47, R44.reuse, 0x2 ;  /* 0x0000002c2f267211 */ /* 0x080fe400078610ff */
[----:B------:R-:W-:Y:S01]  /*9e10*/  LOP3.LUT R46, R69, 0x38, RZ, 0xfc, !PT ;  /* 0x00000038452e7812 */ /* 0x000fe200078efcff */
[----:B------:R4:W-:Y:S01]  /*9e20*/  @P5 STG.E desc[UR20][R40.64], R33 ;  /* 0x0000002128005986 */ /* 0x0009e2000c101914 */
[----:B------:R-:W-:Y:S01]  /*9e30*/  ISETP.LT.AND P5, PT, R45, UR11, !P0 ;  /* 0x0000000b2d007c0c */ /* 0x000fe2000c7a1270 */
[----:B------:R-:W-:Y:S01]  /*9e40*/  IMAD R45, R2, 0x2, R43 ;  /* 0x00000002022d7824 */ /* 0x000fe200078e022b */
[----:B------:R-:W-:-:S02]  /*9e50*/  LEA R42, P6, R43, R44, 0x2 ;  /* 0x0000002c2b2a7211 */ /* 0x000fc400078c10ff */
[-C--:B-1----:R-:W-:Y:S02]  /*9e60*/  LEA.HI.X.SX32 R39, R47, R3.reuse, 0x2, P3 ;  /* 0x000000032f277211 */ /* 0x082fe400018f16ff */
[----:B------:R-:W-:Y:S02]  /*9e70*/  ISETP.LT.AND P1, PT, R46, UR11, !P0 ;  /* 0x0000000b2e007c0c */ /* 0x000fe4000c721270 */
[----:B------:R-:W-:Y:S01]  /*9e80*/  LEA.HI.X.SX32 R43, R43, R3, 0x2, P6 ;  /* 0x000000032b2b7211 */ /* 0x000fe200030f16ff */
[----:B------:R1:W-:Y:S01]  /*9e90*/  @P2 STG.E desc[UR20][R38.64], R34 ;  /* 0x0000002226002986 */ /* 0x0003e2000c101914 */
[----:B---3--:R-:W-:Y:S01]  /*9ea0*/  LOP3.LUT R37, R69, 0x3e, RZ, 0xfc, !PT ;  /* 0x0000003e45257812 */ /* 0x008fe200078efcff */
[----:B----4-:R-:W-:Y:S01]  /*9eb0*/  IMAD R41, R2, 0x2, R45 ;  /* 0x0000000202297824 */ /* 0x010fe200078e022d */
[----:B------:R-:W-:Y:S01]  /*9ec0*/  LEA R32, P2, R45, R44, 0x2 ;  /* 0x0000002c2d207211 */ /* 0x000fe200078410ff */
[----:B------:R3:W-:Y:S01]  /*9ed0*/  @P4 STG.E desc[UR20][R42.64], R35 ;  /* 0x000000232a004986 */ /* 0x0007e2000c101914 */
[----:B------:R-:W-:-:S02]  /*9ee0*/  ISETP.LT.AND P4, PT, R37, UR11, !P0 ;  /* 0x0000000b25007c0c */ /* 0x000fc4000c781270 */
[-C--:B------:R-:W-:Y:S02]  /*9ef0*/  LEA R36, P6, R41, R44.reuse, 0x2 ;  /* 0x0000002c29247211 */ /* 0x080fe400078c10ff */
[-C--:B------:R-:W-:Y:S02]  /*9f00*/  LEA.HI.X.SX32 R33, R45, R3.reuse, 0x2, P2 ;  /* 0x000000032d217211 */ /* 0x080fe400010f16ff */
[----:B------:R-:W-:Y:S01]  /*9f10*/  LEA.HI.X.SX32 R37, R41, R3, 0x2, P6 ;  /* 0x0000000329257211 */ /* 0x000fe200030f16ff */
[C---:B------:R-:W-:Y:S01]  /*9f20*/  IMAD R41, R2.reuse, 0x2, R41 ;  /* 0x0000000202297824 */ /* 0x040fe200078e0229 */
[C---:B------:R-:W-:Y:S01]  /*9f30*/  LOP3.LUT R46, R69.reuse, 0x3c, RZ, 0xfc, !PT ;  /* 0x0000003c452e7812 */ /* 0x040fe200078efcff */
[----:B--2---:R-:W-:Y:S01]  /*9f40*/  @P1 STG.E desc[UR20][R32.64], R52 ;  /* 0x0000003420001986 */ /* 0x004fe2000c101914 */
[----:B------:R-:W-:Y:S01]  /*9f50*/  LOP3.LUT R40, R69, 0x40, RZ, 0xfc, !PT ;  /* 0x0000004045287812 */ /* 0x000fe200078efcff */
[----:B-1----:R-:W-:Y:S01]  /*9f60*/  IMAD R39, R2, 0x2, R41 ;  /* 0x0000000202277824 */ /* 0x002fe200078e0229 */
[----:B------:R-:W-:Y:S01]  /*9f70*/  LEA R34, P1, R41, R44, 0x2 ;  /* 0x0000002c29227211 */ /* 0x000fe200078210ff */
[----:B------:R1:W-:Y:S01]  /*9f80*/  @P5 STG.E desc[UR20][R36.64], R53 ;  /* 0x0000003524005986 */ /* 0x0003e2000c101914 */
[----:B------:R-:W-:-:S02]  /*9f90*/  ISETP.LT.AND P3, PT, R46, UR11, !P0 ;  /* 0x0000000b2e007c0c */ /* 0x000fc4000c761270 */
[-C--:B---3--:R-:W-:Y:S01]  /*9fa0*/  LEA.HI.X.SX32 R35, R41, R3.reuse, 0x2, P1 ;  /* 0x0000000329237211 */ /* 0x088fe200008f16ff */
[C---:B------:R-:W-:Y:S01]  /*9fb0*/  IMAD R41, R2.reuse, 0x2, R39 ;  /* 0x0000000202297824 */ /* 0x040fe200078e0227 */
[----:B------:R-:W-:Y:S02]  /*9fc0*/  LEA R38, P6, R39, R44, 0x2 ;  /* 0x0000002c27267211 */ /* 0x000fe400078c10ff */
[----:B------:R-:W-:Y:S01]  /*9fd0*/  LOP3.LUT R42, R69, 0x42, RZ, 0xfc, !PT ;  /* 0x00000042452a7812 */ /* 0x000fe200078efcff */
[----:B------:R-:W-:Y:S01]  /*9fe0*/  IMAD R43, R2, 0x2, R41 ;  /* 0x00000002022b7824 */ /* 0x000fe200078e0229 */
[----:B------:R-:W-:Y:S02]  /*9ff0*/  ISETP.LT.AND P2, PT, R40, UR11, !P0 ;  /* 0x0000000b28007c0c */ /* 0x000fe4000c741270 */
[----:B------:R-:W-:Y:S02]  /*a000*/  LEA.HI.X.SX32 R39, R39, R3, 0x2, P6 ;  /* 0x0000000327277211 */ /* 0x000fe400030f16ff */
[----:B------:R-:W-:Y:S01]  /*a010*/  ISETP.LT.AND P5, PT, R42, UR11, !P0 ;  /* 0x0000000b2a007c0c */ /* 0x000fe2000c7a1270 */
[----:B------:R-:W-:Y:S01]  /*a020*/  @P3 STG.E desc[UR20][R34.64], R54 ;  /* 0x0000003622003986 */ /* 0x000fe2000c101914 */
[----:B-1----:R-:W-:-:S02]  /*a030*/  LOP3.LUT R37, R69, 0x46, RZ, 0xfc, !PT ;  /* 0x0000004645257812 */ /* 0x002fc400078efcff */
[-C--:B------:R-:W-:Y:S01]  /*a040*/  LEA R36, P6, R43, R44.reuse, 0x2 ;  /* 0x0000002c2b247211 */ /* 0x080fe200078c10ff */
[----:B------:R1:W-:Y:S01]  /*a050*/  @P4 STG.E desc[UR20][R38.64], R55 ;  /* 0x0000003726004986 */ /* 0x0003e2000c101914 */
[----:B------:R-:W-:Y:S02]  /*a060*/  LEA R32, P3, R41, R44, 0x2 ;  /* 0x0000002c29207211 */ /* 0x000fe400078610ff */
[----:B------:R-:W-:Y:S02]  /*a070*/  ISETP.LT.AND P4, PT, R37, UR11, !P0 ;  /* 0x0000000b25007c0c */ /* 0x000fe4000c781270 */
[----:B------:R-:W-:Y:S02]  /*a080*/  LOP3.LUT R40, R69, 0x44, RZ, 0xfc, !PT ;  /* 0x0000004445287812 */ /* 0x000fe400078efcff */
[-C--:B------:R-:W-:Y:S01]  /*a090*/  LEA.HI.X.SX32 R37, R43, R3.reuse, 0x2, P6 ;  /* 0x000000032b257211 */ /* 0x080fe200030f16ff */
[----:B------:R-:W-:Y:S01]  /*a0a0*/  IMAD R43, R2, 0x2, R43 ;  /* 0x00000002022b7824 */ /* 0x000fe200078e022b */
[----:B------:R-:W-:-:S02]  /*a0b0*/  LEA.HI.X.SX32 R33, R41, R3, 0x2, P3 ;  /* 0x0000000329217211 */ /* 0x000fc400018f16ff */
[----:B------:R-:W-:Y:S01]  /*a0c0*/  ISETP.LT.AND P1, PT, R40, UR11, !P0 ;  /* 0x0000000b28007c0c */ /* 0x000fe2000c721270 */
[C---:B-1----:R-:W-:Y:S01]  /*a0d0*/  IMAD R39, R2.reuse, 0x2, R43 ;  /* 0x0000000202277824 */ /* 0x042fe200078e022b */
        /* <DEDUP_REMOVED lines=8> */
[-C--:B------:R-:W-:Y:S02]  /*a160*/  LEA.HI.X.SX32 R35, R43, R3.reuse, 0x2, P2 ;  /* 0x000000032b237211 */ /* 0x080fe400010f16ff */
[----:B------:R-:W-:Y:S02]  /*a170*/  ISETP.LT.AND P3, PT, R40, UR11, !P0 ;  /* 0x0000000b28007c0c */ /* 0x000fe4000c761270 */
[----:B------:R-:W-:Y:S01]  /*a180*/  LEA.HI.X.SX32 R39, R39, R3, 0x2, P6 ;  /* 0x0000000327277211 */ /* 0x000fe200030f16ff */
[----:B------:R3:W-:Y:S01]  /*a190*/  @P1 STG.E desc[UR20][R34.64], R6 ;  /* 0x0000000622001986 */ /* 0x0007e2000c101914 */
[----:B-1----:R-:W-:Y:S01]  /*a1a0*/  LOP3.LUT R33, R69, 0x4e, RZ, 0xfc, !PT ;  /* 0x0000004e45217812 */ /* 0x002fe200078efcff */
[----:B--2---:R-:W-:Y:S01]  /*a1b0*/  IMAD R37, R2, 0x2, R41 ;  /* 0x0000000202257824 */ /* 0x004fe200078e0229 */
        /* <DEDUP_REMOVED lines=8> */
[----:B------:R-:W-:Y:S01]  /*a240*/  @P3 STG.E desc[UR20][R4.64], R8 ;  /* 0x0000000804003986 */ /* 0x000fe2000c101914 */
[----:B------:R-:W-:Y:S01]  /*a250*/  LOP3.LUT R36, R69, 0x50, RZ, 0xfc, !PT ;  /* 0x0000005045247812 */ /* 0x000fe200078efcff */
[----:B---3--:R-:W-:Y:S01]  /*a260*/  IMAD R35, R2, 0x2, R37 ;  /* 0x0000000202237824 */ /* 0x008fe200078e0225 */
[----:B------:R-:W-:Y:S01]  /*a270*/  ISETP.LT.AND P2, PT, R40, UR11, !P0 ;  /* 0x0000000b28007c0c */ /* 0x000fe2000c741270 */
[----:B------:R2:W-:Y:S01]  /*a280*/  @P5 STG.E desc[UR20][R32.64], R9 ;  /* 0x0000000920005986 */ /* 0x0005e2000c101914 */
[----:B------:R-:W-:-:S02]  /*a290*/  LEA R6, P3, R37, R44, 0x2 ;  /* 0x0000002c25067211 */ /* 0x000fc400078610ff */
[----:B------:R-:W-:Y:S02]  /*a2a0*/  LEA R34, P6, R35, R44, 0x2 ;  /* 0x0000002c23227211 */ /* 0x000fe400078c10ff */
[-C--:B-1----:R-:W-:Y:S01]  /*a2b0*/  LEA.HI.X.SX32 R7, R37, R3.reuse, 0x2, P3 ;  /* 0x0000000325077211 */ /* 0x082fe200018f16ff */
[----:B------:R-:W-:Y:S01]  /*a2c0*/  IMAD R37, R2, 0x2, R35 ;  /* 0x0000000202257824 */ /* 0x000fe200078e0223 */
[----:B------:R-:W-:Y:S02]  /*a2d0*/  ISETP.LT.AND P1, PT, R36, UR11, !P0 ;  /* 0x0000000b24007c0c */ /* 0x000fe4000c721270 */
[----:B------:R-:W-:Y:S02]  /*a2e0*/  LEA.HI.X.SX32 R35, R35, R3, 0x2, P6 ;  /* 0x0000000323237211 */ /* 0x000fe400030f16ff */
[C---:B------:R-:W-:Y:S01]  /*a2f0*/  LOP3.LUT R38, R69.reuse, 0x52, RZ, 0xfc, !PT ;  /* 0x0000005245267812 */ /* 0x040fe200078efcff */
[----:B--2---:R-:W-:Y:S01]  /*a300*/  IMAD R33, R2, 0x2, R37 ;  /* 0x0000000202217824 */ /* 0x004fe200078e0225 */
[----:B------:R-:W-:Y:S01]  /*a310*/  @P2 STG.E desc[UR20][R6.64], R10 ;  /* 0x0000000a06002986 */ /* 0x000fe2000c101914 */
[----:B------:R-:W-:-:S02]  /*a320*/  LOP3.LUT R9, R69, 0x56, RZ, 0xfc, !PT ;  /* 0x0000005645097812 */ /* 0x000fc400078efcff */
[-C--:B------:R-:W-:Y:S01]  /*a330*/  LEA R4, P2, R37, R44.reuse, 0x2 ;  /* 0x0000002c25047211 */ /* 0x080fe200078410ff */
[----:B------:R1:W-:Y:S01]  /*a340*/  @P4 STG.E desc[UR20][R34.64], R11 ;  /* 0x0000000b22004986 */ /* 0x0003e2000c101914 */
[-C--:B------:R-:W-:Y:S02]  /*a350*/  LEA R8, P6, R33, R44.reuse, 0x2 ;  /* 0x0000002c21087211 */ /* 0x080fe400078c10ff */
[----:B------:R-:W-:Y:S02]  /*a360*/  ISETP.LT.AND P4, PT, R9, UR11, !P0 ;  /* 0x0000000b09007c0c */ /* 0x000fe4000c781270 */
[----:B------:R-:W-:Y:S02]  /*a370*/  LOP3.LUT R36, R69, 0x54, RZ, 0xfc, !PT ;  /* 0x0000005445247812 */ /* 0x000fe400078efcff */
[-C--:B------:R-:W-:Y:S02]  /*a380*/  LEA.HI.X.SX32 R5, R37, R3.reuse, 0x2, P2 ;  /* 0x0000000325057211 */ /* 0x080fe400010f16ff */
[----:B------:R-:W-:Y:S01]  /*a390*/  LEA.HI.X.SX32 R9, R33, R3, 0x2, P6 ;  /* 0x0000000321097211 */ /* 0x000fe200030f16ff */
[----:B------:R-:W-:Y:S01]  /*a3a0*/  IMAD R33, R2, 0x2, R33 ;  /* 0x0000000202217824 */ /* 0x000fe200078e0221 */
[----:B------:R-:W-:Y:S01]  /*a3b0*/  ISETP.LT.AND P5, PT, R38, UR11, !P0 ;  /* 0x0000000b26007c0c */ /* 0x000fe2000c7a1270 */
[----:B------:R2:W-:Y:S01]  /*a3c0*/  @P1 STG.E desc[UR20][R4.64], R12 ;  /* 0x0000000c04001986 */ /* 0x0005e2000c101914 */
[----:B------:R-:W-:Y:S01]  /*a3d0*/  ISETP.LT.AND P3, PT, R36, UR11, !P0 ;  /* 0x0000000b24007c0c */ /* 0x000fe2000c761270 */
[----:B-1----:R-:W-:Y:S01]  /*a3e0*/  IMAD R11, R2, 0x2, R33 ;  /* 0x00000002020b7824 */ /* 0x002fe200078e0221 */
[----:B------:R-:W-:-:S02]  /*a3f0*/  LEA R6, P1, R33, R44, 0x2 ;  /* 0x0000002c21067211 */ /* 0x000fc400078210ff */
[----:B------:R-:W-:Y:S02]  /*a400*/  LOP3.LUT R32, R69, 0x58, RZ, 0xfc, !PT ;  /* 0x0000005845207812 */ /* 0x000fe400078efcff */
[-C--:B------:R-:W-:Y:S02]  /*a410*/  LEA R10, P6, R11, R44.reuse, 0x2 ;  /* 0x0000002c0b0a7211 */ /* 0x080fe400078c10ff */
[-C--:B------:R-:W-:Y:S01]  /*a420*/  LEA.HI.X.SX32 R7, R33, R3.reuse, 0x2, P1 ;  /* 0x0000000321077211 */ /* 0x080fe200008f16ff */
[----:B------:R-:W-:Y:S01]  /*a430*/  IMAD R33, R2, 0x2, R11 ;  /* 0x0000000202217824 */ /* 0x000fe200078e020b */
[----:B------:R-:W-:Y:S01]  /*a440*/  LEA.HI.X.SX32 R11, R11, R3, 0x2, P6 ;  /* 0x000000030b0b7211 */ /* 0x000fe200030f16ff */
[----:B------:R1:W-:Y:S01]  /*a450*/  @P5 STG.E desc[UR20][R8.64], R13 ;  /* 0x0000000d08005986 */ /* 0x0003e2000c101914 */
[----:B------:R-:W-:Y:S02]  /*a460*/  ISETP.LT.AND P2, PT, R32, UR11, !P0 ;  /* 0x0000000b20007c0c */ /* 0x000fe4000c741270 */
[----:B------:R-:W-:Y:S01]  /*a470*/  LOP3.LUT R34, R69, 0x5a, RZ, 0xfc, !PT ;  /* 0x0000005a45227812 */ /* 0x000fe200078efcff */
[----:B------:R3:W-:Y:S01]  /*a480*/  @P3 STG.E desc[UR20][R6.64], R14 ;  /* 0x0000000e06003986 */ /* 0x0007e2000c101914 */
[----:B--2---:R-:W-:-:S02]  /*a490*/  LEA R4, P3, R33, R44, 0x2 ;  /* 0x0000002c21047211 */ /* 0x004fc400078610ff */
[----:B------:R-:W-:Y:S01]  /*a4a0*/  LOP3.LUT R32, R69, 0x5c, RZ, 0xfc, !PT ;  /* 0x0000005c45207812 */ /* 0x000fe200078efcff */
[----:B------:R2:W-:Y:S01]  /*a4b0*/  @P4 STG.E desc[UR20][R10.64], R15 ;  /* 0x0000000f0a004986 */ /* 0x0005e2000c101914 */
[----:B------:R-:W-:Y:S02]  /*a4c0*/  LEA.HI.X.SX32 R5, R33, R3, 0x2, P3 ;  /* 0x0000000321057211 */ /* 0x000fe400018f16ff */
[----:B------:R-:W-:Y:S01]  /*a4d0*/  ISETP.LT.AND P5, PT, R34, UR11, !P0 ;  /* 0x0000000b22007c0c */ /* 0x000fe2000c7a1270 */
[----:B-1----:R-:W-:Y:S01]  /*a4e0*/  IMAD R13, R2, 0x2, R33 ;  /* 0x00000002020d7824 */ /* 0x002fe200078e0221 */
[----:B------:R-:W-:Y:S01]  /*a4f0*/  LOP3.LUT R9, R69, 0x5e, RZ, 0xfc, !PT ;  /* 0x0000005e45097812 */ /* 0x000fe200078efcff */
[----:B------:R1:W-:Y:S01]  /*a500*/  @P2 STG.E desc[UR20][R4.64], R16 ;  /* 0x0000001004002986 */ /* 0x0003e2000c101914 */
[----:B------:R-:W-:Y:S02]  /*a510*/  ISETP.LT.AND P1, PT, R32, UR11, !P0 ;  /* 0x0000000b20007c0c */ /* 0x000fe4000c721270 */
[----:B------:R-:W-:-:S02]  /*a520*/  LEA R8, P4, R13, R44, 0x2 ;  /* 0x0000002c0d087211 */ /* 0x000fc400078810ff */
[----:B------:R-:W-:Y:S02]  /*a530*/  ISETP.LT.AND P3, PT, R9, UR11, !P0 ;  /* 0x0000000b09007c0c */ /* 0x000fe4000c761270 */
[----:B------:R-:W-:Y:S01]  /*a540*/  LEA.HI.X.SX32 R9, R13, R3, 0x2, P4 ;  /* 0x000000030d097211 */ /* 0x000fe200020f16ff */
[C---:B------:R-:W-:Y:S01]  /*a550*/  IMAD R13, R2.reuse, 0x2, R13 ;  /* 0x00000002020d7824 */ /* 0x040fe200078e020d */
[C---:B------:R-:W-:Y:S02]  /*a560*/  LOP3.LUT R12, R69.reuse, 0x60, RZ, 0xfc, !PT ;  /* 0x00000060450c7812 */ /* 0x040fe400078efcff */
[----:B---3--:R-:W-:Y:S01]  /*a570*/  LOP3.LUT R14, R69, 0x62, RZ, 0xfc, !PT ;  /* 0x00000062450e7812 */ /* 0x008fe200078efcff */
[----:B--2---:R-:W-:Y:S01]  /*a580*/  IMAD R11, R2, 0x2, R13 ;  /* 0x00000002020b7824 */ /* 0x004fe200078e020d */
[----:B------:R-:W-:Y:S01]  /*a590*/  LEA R6, P2, R13, R44, 0x2 ;  /* 0x0000002c0d067211 */ /* 0x000fe200078410ff */
[----:B------:R2:W-:Y:S01]  /*a5a0*/  @P5 STG.E desc[UR20][R8.64], R17 ;  /* 0x0000001108005986 */ /* 0x0005e2000c101914 */
[----:B------:R-:W-:-:S02]  /*a5b0*/  ISETP.LT.AND P4, PT, R12, UR11, !P0 ;  /* 0x0000000b0c007c0c */ /* 0x000fc4000c781270 */
[-C--:B------:R-:W-:Y:S01]  /*a5c0*/  LEA.HI.X.SX32 R7, R13, R3.reuse, 0x2, P2 ;  /* 0x000000030d077211 */ /* 0x080fe200010f16ff */
[----:B------:R-:W-:Y:S01]  /*a5d0*/  IMAD R13, R2, 0x2, R11 ;  /* 0x00000002020d7824 */ /* 0x000fe200078e020b */
[CC--:B------:R-:W-:Y:S02]  /*a5e0*/  LEA R10, P6, R11.reuse, R44.reuse, 0x2 ;  /* 0x0000002c0b0a7211 */ /* 0x0c0fe400078c10ff */
[----:B------:R-:W-:Y:S01]  /*a5f0*/  ISETP.LT.AND P5, PT, R14, UR11, !P0 ;  /* 0x0000000b0e007c0c */ /* 0x000fe2000c7a1270 */
[----:B------:R-:W-:Y:S01]  /*a600*/  IMAD R15, R2, 0x2, R13 ;  /* 0x00000002020f7824 */ /* 0x000fe200078e020d */
[----:B------:R-:W-:Y:S01]  /*a610*/  LEA.HI.X.SX32 R11, R11, R3, 0x2, P6 ;  /* 0x000000030b0b7211 */ /* 0x000fe200030f16ff */
[----:B------:R-:W-:Y:S01]  /*a620*/  @P1 STG.E desc[UR20][R6.64], R18 ;  /* 0x0000001206001986 */ /* 0x000fe2000c101914 */
[-C--:B-1----:R-:W-:Y:S02]  /*a630*/  LEA R4, P1, R13, R44.reuse, 0x2 ;  /* 0x0000002c0d047211 */ /* 0x082fe400078210ff */
[----:B--2---:R-:W-:Y:S01]  /*a640*/  LOP3.LUT R9, R69, 0x66, RZ, 0xfc, !PT ;  /* 0x0000006645097812 */ /* 0x004fe200078efcff */
[----:B------:R1:W-:Y:S01]  /*a650*/  @P3 STG.E desc[UR20][R10.64], R19 ;  /* 0x000000130a003986 */ /* 0x0003e2000c101914 */
[----:B------:R-:W-:-:S02]  /*a660*/  LEA R8, P6, R15, R44, 0x2 ;  /* 0x0000002c0f087211 */ /* 0x000fc400078c10ff */
[----:B------:R-:W-:Y:S02]  /*a670*/  ISETP.LT.AND P3, PT, R9, UR11, !P0 ;  /* 0x0000000b09007c0c */ /* 0x000fe4000c761270 */
[-C--:B------:R-:W-:Y:S01]  /*a680*/  LEA.HI.X.SX32 R9, R15, R3.reuse, 0x2, P6 ;  /* 0x000000030f097211 */ /* 0x080fe200030f16ff */
[C---:B------:R-:W-:Y:S01]  /*a690*/  IMAD R15, R2.reuse, 0x2, R15 ;  /* 0x00000002020f7824 */ /* 0x040fe200078e020f */
[----:B------:R-:W-:Y:S02]  /*a6a0*/  LEA.HI.X.SX32 R5, R13, R3, 0x2, P1 ;  /* 0x000000030d057211 */ /* 0x000fe400008f16ff */
[C---:B------:R-:W-:Y:S02]  /*a6b0*/  LOP3.LUT R12, R69.reuse, 0x64, RZ, 0xfc, !PT ;  /* 0x00000064450c7812 */ /* 0x040fe400078efcff */
[----:B------:R-:W-:Y:S01]  /*a6c0*/  LOP3.LUT R13, R69, 0x6a, RZ, 0xfc, !PT ;  /* 0x0000006a450d7812 */ /* 0x000fe200078efcff */
[----:B-1----:R-:W-:Y:S01]  /*a6d0*/  IMAD R11, R2, 0x2, R15 ;  /* 0x00000002020b7824 */ /* 0x002fe200078e020f */
[----:B------:R-:W-:Y:S01]  /*a6e0*/  ISETP.LT.AND P2, PT, R12, UR11, !P0 ;  /* 0x0000000b0c007c0c */ /* 0x000fe2000c741270 */
[----:B------:R1:W-:Y:S01]  /*a6f0*/  @P4 STG.E desc[UR20][R4.64], R20 ;  /* 0x0000001404004986 */ /* 0x0003e2000c101914 */
[----:B------:R-:W-:-:S02]  /*a700*/  LEA R6, P4, R15, R44, 0x2 ;  /* 0x0000002c0f067211 */ /* 0x000fc400078810ff */
[-C--:B------:R-:W-:Y:S01]  /*a710*/  LEA R10, P6, R11, R44.reuse, 0x2 ;  /* 0x0000002c0b0a7211 */ /* 0x080fe200078c10ff */
[----:B------:R2:W-:Y:S01]  /*a720*/  @P5 STG.E desc[UR20][R8.64], R21 ;  /* 0x0000001508005986 */ /* 0x0005e2000c101914 */
[----:B------:R-:W-:Y:S01]  /*a730*/  ISETP.LT.AND P5, PT, R13, UR11, !P0 ;  /* 0x0000000b0d007c0c */ /* 0x000fe2000c7a1270 */
[C---:B------:R-:W-:Y:S01]  /*a740*/  IMAD R13, R2.reuse, 0x2, R11 ;  /* 0x00000002020d7824 */ /* 0x040fe200078e020b */
[-C--:B------:R-:W-:Y:S02]  /*a750*/  LEA.HI.X.SX32 R7, R15, R3.reuse, 0x2, P4 ;  /* 0x000000030f077211 */ /* 0x080fe400020f16ff */
[----:B------:R-:W-:Y:S01]  /*a760*/  LEA.HI.X.SX32 R11, R11, R3, 0x2, P6 ;  /* 0x000000030b0b7211 */ /* 0x000fe200030f16ff */
[----:B------:R-:W-:Y:S01]  /*a770*/  IMAD R15, R2, 0x2, R13 ;  /* 0x00000002020f7824 */ /* 0x000fe200078e020d */
[----:B------:R-:W-:Y:S01]  /*a780*/  LOP3.LUT R12, R69, 0x68, RZ, 0xfc, !PT ;  /* 0x00000068450c7812 */ /* 0x000fe200078efcff */
[----:B------:R-:W-:Y:S01]  /*a790*/  @P2 STG.E desc[UR20][R6.64], R22 ;  /* 0x0000001606002986 */ /* 0x000fe2000c101914 */
[----:B-1----:R-:W-:-:S02]  /*a7a0*/  LEA R4, P2, R13, R44, 0x2 ;  /* 0x0000002c0d047211 */ /* 0x002fc400078410ff */
[----:B------:R-:W-:Y:S01]  /*a7b0*/  ISETP.LT.AND P1, PT, R12, UR11, !P0 ;  /* 0x0000000b0c007c0c */ /* 0x000fe2000c721270 */
[----:B------:R1:W-:Y:S01]  /*a7c0*/  @P3 STG.E desc[UR20][R10.64], R23 ;  /* 0x000000170a003986 */ /* 0x0003e2000c101914 */
[----:B--2---:R-:W-:Y:S02]  /*a7d0*/  LOP3.LUT R9, R69, 0x6e, RZ, 0xfc, !PT ;  /* 0x0000006e45097812 */ /* 0x004fe400078efcff */
[----:B------:R-:W-:Y:S01]  /*a7e0*/  LEA R8, P6, R15, R44, 0x2 ;  /* 0x0000002c0f087211 */ /* 0x000fe200078c10ff */
[----:B------:R-:W2:Y:S01]  /*a7f0*/  LDS.128 R20, [R0+0x800] ;  /* 0x0008000000147984 */ /* 0x000ea20000000c00 */
[----:B------:R-:W-:Y:S02]  /*a800*/  ISETP.LT.AND P3, PT, R9, UR11, !P0 ;  /* 0x0000000b09007c0c */ /* 0x000fe4000c761270 */
[-C--:B------:R-:W-:Y:S01]  /*a810*/  LEA.HI.X.SX32 R9, R15, R3.reuse, 0x2, P6 ;  /* 0x000000030f097211 */ /* 0x080fe200030f16ff */
[----:B------:R-:W-:Y:S01]  /*a820*/  IMAD R15, R2, 0x2, R15 ;  /* 0x00000002020f7824 */ /* 0x000fe200078e020f */
[----:B------:R-:W-:-:S02]  /*a830*/  LEA.HI.X.SX32 R5, R13, R3, 0x2, P2 ;  /* 0x000000030d057211 */ /* 0x000fc400010f16ff */
[C---:B------:R-:W-:Y:S01]  /*a840*/  LOP3.LUT R12, R69.reuse, 0x6c, RZ, 0xfc, !PT ;  /* 0x0000006c450c7812 */ /* 0x040fe200078efcff */
[----:B------:R-:W-:Y:S01]  /*a850*/  IMAD R13, R2, 0x2, R15 ;  /* 0x00000002020d7824 */ /* 0x000fe200078e020f */
[----:B-1----:R-:W-:Y:S01]  /*a860*/  LOP3.LUT R11, R69, 0x74, RZ, 0xfc, !PT ;  /* 0x00000074450b7812 */ /* 0x002fe200078efcff */
[----:B------:R-:W-:Y:S01]  /*a870*/  @P1 STG.E desc[UR20][R4.64], R28 ;  /* 0x0000001c04001986 */ /* 0x000fe2000c101914 */
[----:B------:R-:W-:Y:S02]  /*a880*/  ISETP.LT.AND P4, PT, R12, UR11, !P0 ;  /* 0x0000000b0c007c0c */ /* 0x000fe4000c781270 */
[-C--:B------:R-:W-:Y:S01]  /*a890*/  LEA R10, P6, R13, R44.reuse, 0x2 ;  /* 0x0000002c0d0a7211 */ /* 0x080fe200078c10ff */
[----:B------:R1:W-:Y:S01]  /*a8a0*/  @P5 STG.E desc[UR20][R8.64], R29 ;  /* 0x0000001d08005986 */ /* 0x0003e2000c101914 */
[----:B------:R-:W-:Y:S02]  /*a8b0*/  LOP3.LUT R12, R69, 0x70, RZ, 0xfc, !PT ;  /* 0x00000070450c7812 */ /* 0x000fe400078efcff */
[----:B------:R-:W-:-:S02]  /*a8c0*/  LEA R6, P1, R15, R44, 0x2 ;  /* 0x0000002c0f067211 */ /* 0x000fc400078210ff */
[----:B------:R-:W-:Y:S02]  /*a8d0*/  ISETP.LT.AND P5, PT, R11, UR11, !P0 ;  /* 0x0000000b0b007c0c */ /* 0x000fe4000c7a1270 */
[-C--:B------:R-:W-:Y:S01]  /*a8e0*/  LEA.HI.X.SX32 R11, R13, R3.reuse, 0x2, P6 ;  /* 0x000000030d0b7211 */ /* 0x080fe200030f16ff */
[----:B------:R-:W-:Y:S01]  /*a8f0*/  IMAD R13, R2, 0x2, R13 ;  /* 0x00000002020d7824 */ /* 0x000fe200078e020d */
[----:B------:R-:W-:Y:S02]  /*a900*/  ISETP.LT.AND P2, PT, R12, UR11, !P0 ;  /* 0x0000000b0c007c0c */ /* 0x000fe4000c741270 */
[----:B------:R-:W-:Y:S01]  /*a910*/  LOP3.LUT R12, R69, 0x72, RZ, 0xfc, !PT ;  /* 0x00000072450c7812 */ /* 0x000fe200078efcff */
[----:B-1----:R-:W-:Y:S01]  /*a920*/  IMAD R9, R2, 0x2, R13 ;  /* 0x0000000202097824 */ /* 0x002fe200078e020d */
[----:B------:R-:W-:Y:S02]  /*a930*/  LEA.HI.X.SX32 R7, R15, R3, 0x2, P1 ;  /* 0x000000030f077211 */ /* 0x000fe400008f16ff */
[----:B------:R-:W-:-:S02]  /*a940*/  ISETP.LT.AND P1, PT, R12, UR11, !P0 ;  /* 0x0000000b0c007c0c */ /* 0x000fc4000c721270 */
[-C--:B------:R-:W-:Y:S01]  /*a950*/  LEA R8, P6, R9, R44.reuse, 0x2 ;  /* 0x0000002c09087211 */ /* 0x080fe200078c10ff */
[----:B------:R1:W-:Y:S01]  /*a960*/  @P4 STG.E desc[UR20][R6.64], R30 ;  /* 0x0000001e06004986 */ /* 0x0003e2000c101914 */
[C---:B------:R-:W-:Y:S02]  /*a970*/  LOP3.LUT R12, R69.reuse, 0x76, RZ, 0xfc, !PT ;  /* 0x00000076450c7812 */ /* 0x040fe400078efcff */
[----:B------:R-:W-:Y:S01]  /*a980*/  LOP3.LUT R0, R69, 0x7e, RZ, 0xfc, !PT ;  /* 0x0000007e45007812 */ /* 0x000fe200078efcff */
[----:B------:R3:W-:Y:S01]  /*a990*/  @P3 STG.E desc[UR20][R10.64], R31 ;  /* 0x0000001f0a003986 */ /* 0x0007e2000c101914 */
[C---:B------:R-:W-:Y:S02]  /*a9a0*/  LEA R4, P3, R13.reuse, R44, 0x2 ;  /* 0x0000002c0d047211 */ /* 0x040fe400078610ff */
[----:B------:R-:W-:Y:S02]  /*a9b0*/  ISETP.LT.AND P4, PT, R12, UR11, !P0 ;  /* 0x0000000b0c007c0c */ /* 0x000fe4000c781270 */
[----:B------:R-:W-:-:S02]  /*a9c0*/  LEA.HI.X.SX32 R5, R13, R3, 0x2, P3 ;  /* 0x000000030d057211 */ /* 0x000fc400018f16ff */
[----:B------:R-:W-:Y:S01]  /*a9d0*/  LOP3.LUT R12, R69, 0x78, RZ, 0xfc, !PT ;  /* 0x00000078450c7812 */ /* 0x000fe200078efcff */
[C---:B-1----:R-:W-:Y:S01]  /*a9e0*/  IMAD R7, R2.reuse, 0x2, R9 ;  /* 0x0000000202077824 */ /* 0x042fe200078e0209 */
[----:B------:R-:W-:Y:S01]  /*a9f0*/  LEA.HI.X.SX32 R9, R9, R3, 0x2, P6 ;  /* 0x0000000309097211 */ /* 0x000fe200030f16ff */
[----:B------:R1:W-:Y:S01]  /*aa00*/  @P2 STG.E desc[UR20][R4.64], R24 ;  /* 0x0000001804002986 */ /* 0x0003e2000c101914 */
[C---:B------:R-:W-:Y:S01]  /*aa10*/  LOP3.LUT R6, R69.reuse, 0x7a, RZ, 0xfc, !PT ;  /* 0x0000007a45067812 */ /* 0x040fe200078efcff */
[----:B---3--:R-:W-:Y:S01]  /*aa20*/  IMAD R11, R2, 0x2, R7 ;  /* 0x00000002020b7824 */ /* 0x008fe200078e0207 */
[----:B------:R-:W-:Y:S01]  /*aa30*/  LOP3.LUT R69, R69, 0x7c, RZ, 0xfc, !PT ;  /* 0x0000007c45457812 */ /* 0x000fe200078efcff */
[----:B------:R3:W-:Y:S01]  /*aa40*/  @P1 STG.E desc[UR20][R8.64], R25 ;  /* 0x0000001908001986 */ /* 0x0007e2000c101914 */
[----:B------:R-:W-:Y:S01]  /*aa50*/  ISETP.LT.AND P2, PT, R6, UR11, !P0 ;  /* 0x0000000b06007c0c */ /* 0x000fe2000c741270 */
[----:B------:R-:W-:Y:S01]  /*aa60*/  IMAD R13, R2, 0x2, R11 ;  /* 0x00000002020d7824 */ /* 0x000fe200078e020b */
[----:B------:R-:W-:-:S02]  /*aa70*/  LEA R6, P6, R7, R44, 0x2 ;  /* 0x0000002c07067211 */ /* 0x000fc400078c10ff */
[-C--:B------:R-:W-:Y:S01]  /*aa80*/  LEA R10, P1, R11, R44.reuse, 0x2 ;  /* 0x0000002c0b0a7211 */ /* 0x080fe200078210ff */
[C---:B------:R-:W-:Y:S01]  /*aa90*/  IMAD R15, R2.reuse, 0x2, R13 ;  /* 0x00000002020f7824 */ /* 0x040fe200078e020d */
[-C--:B------:R-:W-:Y:S02]  /*aaa0*/  LEA.HI.X.SX32 R7, R7, R3.reuse, 0x2, P6 ;  /* 0x0000000307077211 */ /* 0x080fe400030f16ff */
[-C--:B------:R-:W-:Y:S01]  /*aab0*/  LEA.HI.X.SX32 R11, R11, R3.reuse, 0x2, P1 ;  /* 0x000000030b0b7211 */ /* 0x080fe200008f16ff */
[C---:B------:R-:W-:Y:S01]  /*aac0*/  IMAD R17, R2.reuse, 0x2, R15 ;  /* 0x0000000202117824 */ /* 0x040fe200078e020f */
[-C--:B-1----:R-:W-:Y:S01]  /*aad0*/  LEA R4, P6, R13, R44.reuse, 0x2 ;  /* 0x0000002c0d047211 */ /* 0x082fe200078c10ff */
[----:B------:R1:W-:Y:S01]  /*aae0*/  @P5 STG.E desc[UR20][R6.64], R26 ;  /* 0x0000001a06005986 */ /* 0x0003e2000c101914 */
[----:B---3--:R-:W-:Y:S01]  /*aaf0*/  LEA R8, P1, R15, R44, 0x2 ;  /* 0x0000002c0f087211 */ /* 0x008fe200078210ff */
[----:B------:R-:W-:Y:S01]  /*ab00*/  IMAD R2, R2, 0x2, R17 ;  /* 0x0000000202027824 */ /* 0x000fe200078e0211 */
[----:B------:R-:W-:Y:S01]  /*ab10*/  ISETP.LT.AND P3, PT, R12, UR11, !P0 ;  /* 0x0000000b0c007c0c */ /* 0x000fe2000c761270 */
[----:B------:R1:W-:Y:S01]  /*ab20*/  @P4 STG.E desc[UR20][R10.64], R27 ;  /* 0x0000001b0a004986 */ /* 0x0003e2000c101914 */
[----:B------:R-:W-:-:S02]  /*ab30*/  LEA.HI.X.SX32 R5, R13, R3, 0x2, P6 ;  /* 0x000000030d057211 */ /* 0x000fc400030f16ff */
[-C--:B------:R-:W-:Y:S02]  /*ab40*/  LEA.HI.X.SX32 R9, R15, R3.reuse, 0x2, P1 ;  /* 0x000000030f097211 */ /* 0x080fe400008f16ff */
[-C--:B------:R-:W-:Y:S02]  /*ab50*/  LEA R12, P6, R17, R44.reuse, 0x2 ;  /* 0x0000002c110c7211 */ /* 0x080fe400078c10ff */
[----:B------:R-:W-:Y:S02]  /*ab60*/  ISETP.LT.AND P1, PT, R69, UR11, !P0 ;  /* 0x0000000b45007c0c */ /* 0x000fe4000c721270 */
[----:B------:R-:W-:Y:S02]  /*ab70*/  ISETP.LT.AND P0, PT, R0, UR11, !P0 ;  /* 0x0000000b00007c0c */ /* 0x000fe4000c701270 */
[----:B------:R-:W-:Y:S01]  /*ab80*/  LEA.HI.X.SX32 R13, R17, R3, 0x2, P6 ;  /* 0x00000003110d7211 */ /* 0x000fe200030f16ff */
[----:B--2---:R1:W-:Y:S01]  /*ab90*/  @P3 STG.E desc[UR20][R4.64], R20 ;  /* 0x0000001404003986 */ /* 0x0043e2000c101914 */
[----:B------:R-:W-:-:S03]  /*aba0*/  LEA R44, P6, R2, R44, 0x2 ;  /* 0x0000002c022c7211 */ /* 0x000fc600078c10ff */
[----:B------:R1:W-:Y:S01]  /*abb0*/  @P2 STG.E desc[UR20][R8.64], R21 ;  /* 0x0000001508002986 */ /* 0x0003e2000c101914 */
[----:B------:R-:W-:-:S03]  /*abc0*/  LEA.HI.X.SX32 R45, R2, R3, 0x2, P6 ;  /* 0x00000003022d7211 */ /* 0x000fc600030f16ff */
[----:B------:R1:W-:Y:S04]  /*abd0*/  @P1 STG.E desc[UR20][R12.64], R22 ;  /* 0x000000160c001986 */ /* 0x0003e8000c101914 */
[----:B------:R1:W-:Y:S01]  /*abe0*/  @P0 STG.E desc[UR20][R44.64], R23 ;  /* 0x000000172c000986 */ /* 0x0003e2000c101914 */
[----:B------:R-:W-:Y:S06]  /*abf0*/  BAR.SYNC.DEFER_BLOCKING 0x0 ;  /* 0x0000000000007b1d */ /* 0x000fec0000010000 */
[----:B------:R-:W-:Y:S05]  /*ac00*/  BRA.U UP0, `(.L_x_13) ;  /* 0x0000000100a07547 */ /* 0x000fea000b800000 */
[----:B------:R-:W2:Y:S01]  /*ac10*/  S2UR UR5, SR_CgaCtaId ;  /* 0x00000000000579c3 */ /* 0x000ea20000008800 */
[----:B------:R-:W-:Y:S01]  /*ac20*/  NOP ;  /* 0x0000000000007918 */ /* 0x000fe20000000000 */
[----:B------:R-:W-:Y:S01]  /*ac30*/  UMOV UR4, 0x50 ;  /* 0x0000005000047882 */ /* 0x000fe20000000000 */
[----:B------:R-:W-:Y:S02]  /*ac40*/  IMAD.U32 R0, RZ, RZ, UR22 ;  /* 0x00000016ff007e24 */ /* 0x000fe4000f8e00ff */
[----:B------:R-:W-:Y:S02]  /*ac50*/  IMAD.MOV.U32 R3, RZ, RZ, 0xf ;  /* 0x0000000fff037424 */ /* 0x000fe400078e00ff */
[----:B-1----:R-:W-:Y:S01]  /*ac60*/  IMAD.MOV.U32 R7, RZ, RZ, 0x1 ;  /* 0x00000001ff077424 */ /* 0x002fe200078e00ff */
[----:B------:R-:W-:-:S04]  /*ac70*/  LOP3.LUT R0, R0, 0xffff, RZ, 0xc0, !PT ;  /* 0x0000ffff00007812 */ /* 0x000fc800078ec0ff */
[----:B------:R-:W-:-:S05]  /*ac80*/  SHF.R.U32.HI R0, RZ, 0x5, R0 ;  /* 0x00000005ff007819 */ /* 0x000fca0000011600 */
[----:B------:R-:W-:Y:S01]  /*ac90*/  VIADD R2, R0, 0x10 ;  /* 0x0000001000027836 */ /* 0x000fe20000000000 */
[----:B------:R-:W-:Y:S01]  /*aca0*/  SHF.L.U32 R0, R3, R0, RZ ;  /* 0x0000000003007219 */ /* 0x000fe200000006ff */
[----:B--2---:R-:W-:-:S03]  /*acb0*/  ULEA UR6, UR5, UR4, 0x18 ;  /* 0x0000000405067291 */ /* 0x004fc6000f8ec0ff */
[----:B------:R-:W-:-:S04]  /*acc0*/  SHF.L.U32 R3, R7, R2, RZ ;  /* 0x0000000207037219 */ /* 0x000fc800000006ff */
[----:B------:R-:W-:Y:S02]  /*acd0*/  LOP3.LUT R0, R3, R0, RZ, 0xfc, !PT ;  /* 0x0000000003007212 */ /* 0x000fe400078efcff */
[----:B------:R-:W1:Y:S02]  /*ace0*/  LDS R5, [UR6] ;  /* 0x00000006ff057984 */ /* 0x000e640008000800 */
[C---:B------:R-:W-:Y:S02]  /*acf0*/  LOP3.LUT R2, R0.reuse, 0xffff, RZ, 0xc0, !PT ;  /* 0x0000ffff00027812 */ /* 0x040fe400078ec0ff */
[----:B-1----:R-:W-:-:S04]  /*ad00*/  LOP3.LUT R3, R0, 0xffff, R5, 0x80, !PT ;  /* 0x0000ffff00037812 */ /* 0x002fc800078e8005 */
[----:B------:R-:W-:-:S13]  /*ad10*/  ISETP.NE.AND P0, PT, R3, R2, PT ;  /* 0x000000020300720c */ /* 0x000fda0003f05270 */
[----:B------:R-:W-:Y:S05]  /*ad20*/  @P0 BRA `(.L_x_14) ;  /* 0x0000000000500947 */ /* 0x000fea0003800000 */
[----:B------:R-:W-:Y:S02]  /*ad30*/  SHF.R.U32.HI R5, RZ, 0x10, R5 ;  /* 0x00000010ff057819 */ /* 0x000fe40000011605 */
[----:B------:R-:W-:-:S04]  /*ad40*/  SHF.R.U32.HI R2, RZ, 0x10, R0 ;  /* 0x00000010ff027819 */ /* 0x000fc80000011600 */
[----:B------:R-:W-:-:S04]  /*ad50*/  LOP3.LUT R5, R5, R2, RZ, 0xc0, !PT ;  /* 0x0000000205057212 */ /* 0x000fc800078ec0ff */
[----:B------:R-:W-:-:S13]  /*ad60*/  ISETP.NE.AND P0, PT, R5, R2, PT ;  /* 0x000000020500720c */ /* 0x000fda0003f05270 */
[----:B------:R-:W-:Y:S05]  /*ad70*/  @P0 BRA `(.L_x_15) ;  /* 0x0000000000300947 */ /* 0x000fea0003800000 */
[----:B------:R-:W-:Y:S01]  /*ad80*/  R2UR UR4, R0 ;  /* 0x00000000000472ca */ /* 0x000fe200000e0000 */
[----:B------:R-:W-:Y:S01]  /*ad90*/  VOTEU.ANY UR5, UPT, PT ;  /* 0x0000000000057886 */ /* 0x000fe200038e0100 */
[----:B------:R-:W1:Y:S01]  /*ada0*/  S2R R0, SR_LANEID ;  /* 0x0000000000007919 */ /* 0x000e620000000000 */
[----:B------:R-:W-:-:S10]  /*adb0*/  UFLO.U32 UR5, UR5 ;  /* 0x00000005000572bd */ /* 0x000fd400080e0000 */
[----:B------:R-:W-:-:S06]  /*adc0*/  ULOP3.LUT UR4, URZ, UR4, URZ, 0x33, !UPT ;  /* 0x00000004ff047292 */ /* 0x000fcc000f8e33ff */
[----:B------:R-:W-:-:S04]  /*add0*/  IMAD.U32 R2, RZ, RZ, UR4 ;  /* 0x00000004ff027e24 */ /* 0x000fc8000f8e00ff */
[----:B------:R-:W2:Y:S02]  /*ade0*/  REDUX UR7, R2 ;  /* 0x00000000020773c4 */ /* 0x000ea40000000000 */
[----:B------:R3:W-:Y:S01]  /*adf0*/  UTCATOMSWS.AND URZ, UR4 ;  /* 0x0000000400ff79e3 */ /* 0x0007e20008000000 */
[----:B-1----:R-:W-:Y:S01]  /*ae00*/  ISETP.EQ.U32.AND P0, PT, R0, UR5, PT ;  /* 0x0000000500007c0c */ /* 0x002fe2000bf02070 */
[----:B--2---:R-:W-:-:S12]  /*ae10*/  IMAD.U32 R0, RZ, RZ, UR7 ;  /* 0x00000007ff007e24 */ /* 0x004fd8000f8e00ff */
[----:B------:R3:W-:Y:S01]  /*ae20*/  @P0 ATOMS.AND RZ, [UR6], R0 ;  /* 0x00000000ffff098c */ /* 0x0007e2000a800006 */
[----:B------:R-:W-:Y:S05]  /*ae30*/  BRA `(.L_x_13) ;  /* 0x0000000000147947 */ /* 0x000fea0003800000 */
.L_x_15:
[----:B------:R-:W-:-:S07]  /*ae40*/  MOV R2, 0xae60 ;  /* 0x0000ae6000027802 */ /* 0x000fce0000000f00 */
[----:B------:R-:W-:Y:S05]  /*ae50*/  CALL.REL.NOINC `($__internal_0_$__cuda_sm10x_tcgen05_guardrail_trap_col_being_dealloced_not_returned_by_alloc) ;  /* 0x00000000002c7944 */ /* 0x000fea0003c00000 */
[----:B------:R-:W-:Y:S05]  /*ae60*/  BRA `(.L_x_13) ;  /* 0x0000000000087947 */ /* 0x000fea0003800000 */
.L_x_14:
[----:B------:R-:W-:-:S07]  /*ae70*/  MOV R2, 0xae90 ;  /* 0x0000ae9000027802 */ /* 0x000fce0000000f00 */
[----:B------:R-:W-:Y:S05]  /*ae80*/  CALL.REL.NOINC `($__internal_2_$__cuda_sm10x_tcgen05_guardrail_trap_unallocated_columns_being_dealloced) ;  /* 0x0000000000387944 */ /* 0x000fea0003c00000 */
.L_x_13:
[----:B------:R-:W-:Y:S01]  /*ae90*/  NOP ;  /* 0x0000000000007918 */ /* 0x000fe20000000000 */
[----:B---3--:R-:W-:Y:S05]  /*aea0*/  EXIT ;  /* 0x000000000000794d */ /* 0x008fea0003800000 */
.L_x_9:
[----:B------:R-:W1:Y:S02]  /*aeb0*/  SYNCS.PHASECHK.TRANS64.TRYWAIT P4, [UR13], R6 ;  /* 0x00000006ff0075a7 */ /* 0x000e64000808110d */
[----:B-1----:R-:W-:Y:S05]  /*aec0*/  @!P4 BRA `(.L_x_9) ;  /* 0xfffffffc00f8c947 */ /* 0x002fea000383ffff */
[----:B------:R-:W-:Y:S05]  /*aed0*/  BRA `(.L_x_16) ;  /* 0xffffffcc00387947 */ /* 0x000fea000383ffff */
.L_x_12:
[----:B------:R-:W2:Y:S02]  /*aee0*/  SYNCS.PHASECHK.TRANS64.TRYWAIT P1, [UR12], R4 ;  /* 0x00000004ff0075a7 */ /* 0x000ea4000802110c */
[----:B--2---:R-:W-:Y:S05]  /*aef0*/  @!P1 BRA `(.L_x_12) ;  /* 0xfffffffc00f89947 */ /* 0x004fea000383ffff */
[----:B------:R-:W-:Y:S05]  /*af00*/  BRA `(.L_x_11) ;  /* 0xffffffdc002c7947 */ /* 0x000fea000383ffff */
        .weak           $__internal_0_$__cuda_sm10x_tcgen05_guardrail_trap_col_being_dealloced_not_returned_by_alloc
        .type           $__internal_0_$__cuda_sm10x_tcgen05_guardrail_trap_col_being_dealloced_not_returned_by_alloc,@function
        .size           $__internal_0_$__cuda_sm10x_tcgen05_guardrail_trap_col_being_dealloced_not_returned_by_alloc,($__internal_1_$__cuda_sm10x_tcgen05_guardrail_trap_phase_invalid_during_alloc - $__internal_0_$__cuda_sm10x_tcgen05_guardrail_trap_col_being_dealloced_not_returned_by_alloc)
$__internal_0_$__cuda_sm10x_tcgen05_guardrail_trap_col_being_dealloced_not_returned_by_alloc:
[----:B------:R-:W-:Y:S05]  /*af10*/  BPT.TRAP 0x1 ;  /* 0x000000040000795c */ /* 0x000fea0000300000 */
[----:B------:R-:W-:-:S04]  /*af20*/  IMAD.MOV.U32 R3, RZ, RZ, 0x0 ;  /* 0x00000000ff037424 */ /* 0x000fc800078e00ff */
[----:B------:R-:W-:Y:S05]  /*af30*/  RET.REL.NODEC R2 `(matmul_kernel) ;  /* 0xffffff5002307950 */ /* 0x000fea0003c3ffff */
        .weak           $__internal_1_$__cuda_sm10x_tcgen05_guardrail_trap_phase_invalid_during_alloc
        .type           $__internal_1_$__cuda_sm10x_tcgen05_guardrail_trap_phase_invalid_during_alloc,@function
        .size           $__internal_1_$__cuda_sm10x_tcgen05_guardrail_trap_phase_invalid_during_alloc,($__internal_2_$__cuda_sm10x_tcgen05_guardrail_trap_unallocated_columns_being_dealloced - $__internal_1_$__cuda_sm10x_tcgen05_guardrail_trap_phase_invalid_during_alloc)
$__internal_1_$__cuda_sm10x_tcgen05_guardrail_trap_phase_invalid_during_alloc:
[----:B------:R-:W-:Y:S05]  /*af40*/  BPT.TRAP 0x1 ;  /* 0x000000040000795c */ /* 0x000fea0000300000 */
[----:B------:R-:W-:-:S04]  /*af50*/  IMAD.MOV.U32 R3, RZ, RZ, 0x0 ;  /* 0x00000000ff037424 */ /* 0x000fc800078e00ff */
[----:B------:R-:W-:Y:S05]  /*af60*/  RET.REL.NODEC R2 `(matmul_kernel) ;  /* 0xffffff5002247950 */ /* 0x000fea0003c3ffff */
        .weak           $__internal_2_$__cuda_sm10x_tcgen05_guardrail_trap_unallocated_columns_being_dealloced
        .type           $__internal_2_$__cuda_sm10x_tcgen05_guardrail_trap_unallocated_columns_being_dealloced,@function
        .size           $__internal_2_$__cuda_sm10x_tcgen05_guardrail_trap_unallocated_columns_being_dealloced,(.L_x_20 - $__internal_2_$__cuda_sm10x_tcgen05_guardrail_trap_unallocated_columns_being_dealloced)
$__internal_2_$__cuda_sm10x_tcgen05_guardrail_trap_unallocated_columns_being_dealloced:
[----:B------:R-:W-:Y:S05]  /*af70*/  BPT.TRAP 0x1 ;  /* 0x000000040000795c */ /* 0x000fea0000300000 */
[----:B------:R-:W-:-:S04]  /*af80*/  IMAD.MOV.U32 R3, RZ, RZ, 0x0 ;  /* 0x00000000ff037424 */ /* 0x000fc800078e00ff */
[----:B------:R-:W-:Y:S05]  /*af90*/  RET.REL.NODEC R2 `(matmul_kernel) ;  /* 0xffffff5002187950 */ /* 0x000fea0003c3ffff */
.L_x_17:
[----:B------:R-:W-:-:S00]  /*afa0*/  BRA `(.L_x_17) ;  /* 0xfffffffc00fc7947 */ /* 0x000fc0000383ffff */
[----:B------:R-:W-:-:S00]  /*afb0*/  NOP ;  /* 0x0000000000007918 */ /* 0x000fc00000000000 */
        /* <DEDUP_REMOVED lines=12> */
.L_x_20:


//--------------------- .nv.shared.matmul_kernel  --------------------------
	.section	.nv.shared.matmul_kernel,"aw",@nobits
	.sectionflags	@""
	.align	16
	.zero		1024


//--------------------- .nv.shared.reserved.0     --------------------------
	.section	.nv.shared.reserved.0,"aw",@nobits
	.align	8
	.weak		__nv_reservedSMEM_offset_0_alias
	.size		__nv_reservedSMEM_offset_0_alias, 0, 64
	.other		__nv_reservedSMEM_offset_0_alias,@"STO_CUDA_RESERVED_SHARED STV_DEFAULT"
__nv_reservedSMEM_offset_0_alias:
	.zero		0
.nv.shared.reserved.0:
	.zero		64
	.weak		__nv_reservedSMEM_allocation_phase
	.type		__nv_reservedSMEM_allocation_phase,@object
	.size		__nv_reservedSMEM_allocation_phase,(.L_0 - __nv_reservedSMEM_allocation_phase)
__nv_reservedSMEM_allocation_phase:
	.zero		1
.L_0:
	.zero		7
	.weak		__nv_reservedSMEM_devtool_atexit_pc
	.type		__nv_reservedSMEM_devtool_atexit_pc,@object
	.size		__nv_reservedSMEM_devtool_atexit_pc,(__nv_reservedSMEM_allocation_mask - __nv_reservedSMEM_devtool_atexit_pc)
__nv_reservedSMEM_devtool_atexit_pc:
	.zero		8
	.weak		__nv_reservedSMEM_allocation_mask
	.type		__nv_reservedSMEM_allocation_mask,@object
	.size		__nv_reservedSMEM_allocation_mask,(.L_2 - __nv_reservedSMEM_allocation_mask)
__nv_reservedSMEM_allocation_mask:
	.zero		4
.L_2:


//--------------------- .nv.constant0.matmul_kernel --------------------------
	.section	.nv.constant0.matmul_kernel,"a",@progbits
	.sectionflags	@""
	.align	4
.nv.constant0.matmul_kernel:
	.zero		976


//--------------------- SYMBOLS --------------------------

	.type		.nv.reservedSmem.offset0,@object
	.size		.nv.reservedSmem.offset0,0x4
	.type		.nv.reservedSmem.cap,@object
	.size		.nv.reservedSmem.cap,0x4
